	.target	sm_100a

	.elftype	@"ET_EXEC"


//--------------------- .note.nv.tkinfo           --------------------------
	.section	.note.nv.tkinfo,"",@"SHT_NOTE"
	.sectionflags	@"SHF_NOTE_NV_TKINFO"
	.tkinfo
        /*0018*/ 	.word	0x00000081
        /*0030*/ 	.string	""
        /*0030*/ 	.string	"ptxas-blackwell"
        /*0030*/ 	.string	"Cuda compilation tools, release 12.9, V12.9.86"
        /*0030*/ 	.string	"Build cuda_12.9.r12.9/compiler.36037853_0"
        /*0030*/ 	.string	"-v  -suppress-debug-info  -lineinfo  -arch sm_100a "



//--------------------- .note.nv.cuver            --------------------------
	.section	.note.nv.cuver,"",@"SHT_NOTE"
	.sectionflags	@"SHF_NOTE_NV_CUVER"
        /*0018*/ 	.short	0x0001
        /*001a*/ 	.short	0x0064
        /*001c*/ 	.short	0x0001
        /*001e*/ 	.short	0x0000
        /*0020*/ 	.short	0x0001
        /*0022*/ 	.short	0x0000


//--------------------- .nv.info                  --------------------------
	.section	.nv.info,"",@"SHT_CUDA_INFO"
	.align	4


	//----- nvinfo : EIATTR_REGCOUNT
	.align		4
        /*0000*/ 	.byte	0x04, 0x2f
        /*0002*/ 	.short	(.L_2 - .L_1)
	.align		4
.L_1:
        /*0004*/ 	.word	index@(attn_fwd)
        /*0008*/ 	.word	0x000000a8


	//----- nvinfo : EIATTR_FRAME_SIZE
	.align		4
.L_2:
        /*000c*/ 	.byte	0x04, 0x11
        /*000e*/ 	.short	(.L_4 - .L_3)
	.align		4
.L_3:
        /*0010*/ 	.word	index@(attn_fwd)
        /*0014*/ 	.word	0x00000000


	//----- nvinfo : EIATTR_MIN_STACK_SIZE
	.align		4
.L_4:
        /*0018*/ 	.byte	0x04, 0x12
        /*001a*/ 	.short	(.L_6 - .L_5)
	.align		4
.L_5:
        /*001c*/ 	.word	index@(attn_fwd)
        /*0020*/ 	.word	0x00000000
.L_6:


//--------------------- .nv.info.attn_fwd         --------------------------
	.section	.nv.info.attn_fwd,"",@"SHT_CUDA_INFO"
	.sectionflags	@""
	.align	4


	//----- nvinfo : EIATTR_CUDA_API_VERSION
	.align		4
        /*0000*/ 	.byte	0x04, 0x37
        /*0002*/ 	.short	(.L_8 - .L_7)
.L_7:
        /*0004*/ 	.word	0x00000081


	//----- nvinfo : EIATTR_KPARAM_INFO
	.align		4
.L_8:
        /*0008*/ 	.byte	0x04, 0x17
        /*000a*/ 	.short	(.L_10 - .L_9)
.L_9:
        /*000c*/ 	.word	0x00000000
        /*0010*/ 	.short	0x0019
        /*0012*/ 	.short	0x0080
        /*0014*/ 	.byte	0x00, 0xf4, 0x21, 0x00


	//----- nvinfo : EIATTR_KPARAM_INFO
	.align		4
.L_10:
        /*0018*/ 	.byte	0x04, 0x17
        /*001a*/ 	.short	(.L_12 - .L_11)
.L_11:
        /*001c*/ 	.word	0x00000000
        /*0020*/ 	.short	0x0018
        /*0022*/ 	.short	0x0078
        /*0024*/ 	.byte	0x00, 0xf4, 0x21, 0x00


	//----- nvinfo : EIATTR_KPARAM_INFO
	.align		4
.L_12:
        /*0028*/ 	.byte	0x04, 0x17
        /*002a*/ 	.short	(.L_14 - .L_13)
.L_13:
        /*002c*/ 	.word	0x00000000
        /*0030*/ 	.short	0x0017
        /*0032*/ 	.short	0x0070
        /*0034*/ 	.byte	0x00, 0xf0, 0x11, 0x00


	//----- nvinfo : EIATTR_KPARAM_INFO
	.align		4
.L_14:
        /*0038*/ 	.byte	0x04, 0x17
        /*003a*/ 	.short	(.L_16 - .L_15)
.L_15:
        /*003c*/ 	.word	0x00000000
        /*0040*/ 	.short	0x0016
        /*0042*/ 	.short	0x006c
        /*0044*/ 	.byte	0x00, 0xf0, 0x11, 0x00


	//----- nvinfo : EIATTR_KPARAM_INFO
	.align		4
.L_16:
        /*0048*/ 	.byte	0x04, 0x17
        /*004a*/ 	.short	(.L_18 - .L_17)
.L_17:
        /*004c*/ 	.word	0x00000000
        /*0050*/ 	.short	0x0015
        /*0052*/ 	.short	0x0068
        /*0054*/ 	.byte	0x00, 0xf0, 0x11, 0x00


	//----- nvinfo : EIATTR_KPARAM_INFO
	.align		4
.L_18:
        /*0058*/ 	.byte	0x04, 0x17
        /*005a*/ 	.short	(.L_20 - .L_19)
.L_19:
        /*005c*/ 	.word	0x00000000
        /*0060*/ 	.short	0x0014
        /*0062*/ 	.short	0x0064
        /*0064*/ 	.byte	0x00, 0xf0, 0x11, 0x00


	//----- nvinfo : EIATTR_KPARAM_INFO
	.align		4
.L_20:
        /*0068*/ 	.byte	0x04, 0x17
        /*006a*/ 	.short	(.L_22 - .L_21)
.L_21:
        /*006c*/ 	.word	0x00000000
        /*0070*/ 	.short	0x0013
        /*0072*/ 	.short	0x0060
        /*0074*/ 	.byte	0x00, 0xf0, 0x11, 0x00


	//----- nvinfo : EIATTR_KPARAM_INFO
	.align		4
.L_22:
        /*0078*/ 	.byte	0x04, 0x17
        /*007a*/ 	.short	(.L_24 - .L_23)
.L_23:
        /*007c*/ 	.word	0x00000000
        /*0080*/ 	.short	0x0012
        /*0082*/ 	.short	0x005c
        /*0084*/ 	.byte	0x00, 0xf0, 0x11, 0x00


	//----- nvinfo : EIATTR_KPARAM_INFO
	.align		4
.L_24:
        /*0088*/ 	.byte	0x04, 0x17
        /*008a*/ 	.short	(.L_26 - .L_25)
.L_25:
        /*008c*/ 	.word	0x00000000
        /*0090*/ 	.short	0x0011
        /*0092*/ 	.short	0x0058
        /*0094*/ 	.byte	0x00, 0xf0, 0x11, 0x00


	//----- nvinfo : EIATTR_KPARAM_INFO
	.align		4
.L_26:
        /*0098*/ 	.byte	0x04, 0x17
        /*009a*/ 	.short	(.L_28 - .L_27)
.L_27:
        /*009c*/ 	.word	0x00000000
        /*00a0*/ 	.short	0x0010
        /*00a2*/ 	.short	0x0054
        /*00a4*/ 	.byte	0x00, 0xf0, 0x11, 0x00


	//----- nvinfo : EIATTR_KPARAM_INFO
	.align		4
.L_28:
        /*00a8*/ 	.byte	0x04, 0x17
        /*00aa*/ 	.short	(.L_30 - .L_29)
.L_29:
        /*00ac*/ 	.word	0x00000000
        /*00b0*/ 	.short	0x000f
        /*00b2*/ 	.short	0x0050
        /*00b4*/ 	.byte	0x00, 0xf0, 0x11, 0x00


	//----- nvinfo : EIATTR_KPARAM_INFO
	.align		4
.L_30:
        /*00b8*/ 	.byte	0x04, 0x17
        /*00ba*/ 	.short	(.L_32 - .L_31)
.L_31:
        /*00bc*/ 	.word	0x00000000
        /*00c0*/ 	.short	0x000e
        /*00c2*/ 	.short	0x004c
        /*00c4*/ 	.byte	0x00, 0xf0, 0x11, 0x00


	//----- nvinfo : EIATTR_KPARAM_INFO
	.align		4
.L_32:
        /*00c8*/ 	.byte	0x04, 0x17
        /*00ca*/ 	.short	(.L_34 - .L_33)
.L_33:
        /*00cc*/ 	.word	0x00000000
        /*00d0*/ 	.short	0x000d
        /*00d2*/ 	.short	0x0048
        /*00d4*/ 	.byte	0x00, 0xf0, 0x11, 0x00


	//----- nvinfo : EIATTR_KPARAM_INFO
	.align		4
.L_34:
        /*00d8*/ 	.byte	0x04, 0x17
        /*00da*/ 	.short	(.L_36 - .L_35)
.L_35:
        /*00dc*/ 	.word	0x00000000
        /*00e0*/ 	.short	0x000c
        /*00e2*/ 	.short	0x0044
        /*00e4*/ 	.byte	0x00, 0xf0, 0x11, 0x00


	//----- nvinfo : EIATTR_KPARAM_INFO
	.align		4
.L_36:
        /*00e8*/ 	.byte	0x04, 0x17
        /*00ea*/ 	.short	(.L_38 - .L_37)
.L_37:
        /*00ec*/ 	.word	0x00000000
        /*00f0*/ 	.short	0x000b
        /*00f2*/ 	.short	0x0040
        /*00f4*/ 	.byte	0x00, 0xf0, 0x11, 0x00


	//----- nvinfo : EIATTR_KPARAM_INFO
	.align		4
.L_38:
        /*00f8*/ 	.byte	0x04, 0x17
        /*00fa*/ 	.short	(.L_40 - .L_39)
.L_39:
        /*00fc*/ 	.word	0x00000000
        /*0100*/ 	.short	0x000a
        /*0102*/ 	.short	0x003c
        /*0104*/ 	.byte	0x00, 0xf0, 0x11, 0x00


	//----- nvinfo : EIATTR_KPARAM_INFO
	.align		4
.L_40:
        /*0108*/ 	.byte	0x04, 0x17
        /*010a*/ 	.short	(.L_42 - .L_41)
.L_41:
        /*010c*/ 	.word	0x00000000
        /*0110*/ 	.short	0x0009
        /*0112*/ 	.short	0x0038
        /*0114*/ 	.byte	0x00, 0xf0, 0x11, 0x00


	//----- nvinfo : EIATTR_KPARAM_INFO
	.align		4
.L_42:
        /*0118*/ 	.byte	0x04, 0x17
        /*011a*/ 	.short	(.L_44 - .L_43)
.L_43:
        /*011c*/ 	.word	0x00000000
        /*0120*/ 	.short	0x0008
        /*0122*/ 	.short	0x0034
        /*0124*/ 	.byte	0x00, 0xf0, 0x11, 0x00


	//----- nvinfo : EIATTR_KPARAM_INFO
	.align		4
.L_44:
        /*0128*/ 	.byte	0x04, 0x17
        /*012a*/ 	.short	(.L_46 - .L_45)
.L_45:
        /*012c*/ 	.word	0x00000000
        /*0130*/ 	.short	0x0007
        /*0132*/ 	.short	0x0030
        /*0134*/ 	.byte	0x00, 0xf0, 0x11, 0x00


	//----- nvinfo : EIATTR_KPARAM_INFO
	.align		4
.L_46:
        /*0138*/ 	.byte	0x04, 0x17
        /*013a*/ 	.short	(.L_48 - .L_47)
.L_47:
        /*013c*/ 	.word	0x00000000
        /*0140*/ 	.short	0x0006
        /*0142*/ 	.short	0x002c
        /*0144*/ 	.byte	0x00, 0xf0, 0x11, 0x00


	//----- nvinfo : EIATTR_KPARAM_INFO
	.align		4
.L_48:
        /*0148*/ 	.byte	0x04, 0x17
        /*014a*/ 	.short	(.L_50 - .L_49)
.L_49:
        /*014c*/ 	.word	0x00000000
        /*0150*/ 	.short	0x0005
        /*0152*/ 	.short	0x0028
        /*0154*/ 	.byte	0x00, 0xf0, 0x11, 0x00


	//----- nvinfo : EIATTR_KPARAM_INFO
	.align		4
.L_50:
        /*0158*/ 	.byte	0x04, 0x17
        /*015a*/ 	.short	(.L_52 - .L_51)
.L_51:
        /*015c*/ 	.word	0x00000000
        /*0160*/ 	.short	0x0004
        /*0162*/ 	.short	0x0020
        /*0164*/ 	.byte	0x00, 0xf4, 0x21, 0x00


	//----- nvinfo : EIATTR_KPARAM_INFO
	.align		4
.L_52:
        /*0168*/ 	.byte	0x04, 0x17
        /*016a*/ 	.short	(.L_54 - .L_53)
.L_53:
        /*016c*/ 	.word	0x00000000
        /*0170*/ 	.short	0x0003
        /*0172*/ 	.short	0x0018
        /*0174*/ 	.byte	0x00, 0xf4, 0x21, 0x00


	//----- nvinfo : EIATTR_KPARAM_INFO
	.align		4
.L_54:
        /*0178*/ 	.byte	0x04, 0x17
        /*017a*/ 	.short	(.L_56 - .L_55)
.L_55:
        /*017c*/ 	.word	0x00000000
        /*0180*/ 	.short	0x0002
        /*0182*/ 	.short	0x0010
        /*0184*/ 	.byte	0x00, 0xf4, 0x21, 0x00


	//----- nvinfo : EIATTR_KPARAM_INFO
	.align		4
.L_56:
        /*0188*/ 	.byte	0x04, 0x17
        /*018a*/ 	.short	(.L_58 - .L_57)
.L_57:
        /*018c*/ 	.word	0x00000000
        /*0190*/ 	.short	0x0001
        /*0192*/ 	.short	0x0008
        /*0194*/ 	.byte	0x00, 0xf4, 0x21, 0x00


	//----- nvinfo : EIATTR_KPARAM_INFO
	.align		4
.L_58:
        /*0198*/ 	.byte	0x04, 0x17
        /*019a*/ 	.short	(.L_60 - .L_59)
.L_59:
        /*019c*/ 	.word	0x00000000
        /*01a0*/ 	.short	0x0000
        /*01a2*/ 	.short	0x0000
        /*01a4*/ 	.byte	0x00, 0xf4, 0x21, 0x00


	//----- nvinfo : EIATTR_SPARSE_MMA_MASK
	.align		4
.L_60:
        /*01a8*/ 	.byte	0x03, 0x50
        /*01aa*/ 	.short	0x0000


	//----- nvinfo : EIATTR_MAXREG_COUNT
	.align		4
        /*01ac*/ 	.byte	0x03, 0x1b
        /*01ae*/ 	.short	0x00ff


	//----- nvinfo : EIATTR_NUM_BARRIERS
	.align		4
        /*01b0*/ 	.byte	0x02, 0x4c
        /*01b2*/ 	.byte	0x01
	.zero		1


	//----- nvinfo : EIATTR_COOP_GROUP_MASK_REGIDS
	.align		4
        /*01b4*/ 	.byte	0x04, 0x29
        /*01b6*/ 	.short	(.L_62 - .L_61)


	//   ....[0]....
.L_61:
        /*01b8*/ 	.word	0xffffffff


	//   ....[1]....
        /*01bc*/ 	.word	0xffffffff


	//   ....[2]....
        /*01c0*/ 	.word	0xffffffff


	//   ....[3]....
        /*01c4*/ 	.word	0xffffffff


	//   ....[4]....
        /*01c8*/ 	.word	0xffffffff


	//   ....[5]....
        /*01cc*/ 	.word	0xffffffff


	//   ....[6]....
        /*01d0*/ 	.word	0xffffffff


	//   ....[7]....
        /*01d4*/ 	.word	0xffffffff


	//----- nvinfo : EIATTR_COOP_GROUP_INSTR_OFFSETS
	.align		4
.L_62:
        /*01d8*/ 	.byte	0x04, 0x28
        /*01da*/ 	.short	(.L_64 - .L_63)


	//   ....[0]....
.L_63:
        /*01dc*/ 	.word	0x00001740


	//   ....[1]....
        /*01e0*/ 	.word	0x000017f0


	//   ....[2]....
        /*01e4*/ 	.word	0x00001970


	//   ....[3]....
        /*01e8*/ 	.word	0x00001990


	//   ....[4]....
        /*01ec*/ 	.word	0x00002500


	//   ....[5]....
        /*01f0*/ 	.word	0x00002510


	//   ....[6]....
        /*01f4*/ 	.word	0x000025a0


	//   ....[7]....
        /*01f8*/ 	.word	0x000025b0


	//----- nvinfo : EIATTR_VRC_CTA_INIT_COUNT
	.align		4
.L_64:
        /*01fc*/ 	.byte	0x02, 0x4a
	.zero		1
	.zero		1


	//----- nvinfo : EIATTR_EXIT_INSTR_OFFSETS
	.align		4
        /*0200*/ 	.byte	0x04, 0x1c
        /*0202*/ 	.short	(.L_66 - .L_65)


	//   ....[0]....
.L_65:
        /*0204*/ 	.word	0x00003500


	//   ....[1]....
        /*0208*/ 	.word	0x00003530


	//----- nvinfo : EIATTR_REQNTID
	.align		4
.L_66:
        /*020c*/ 	.byte	0x04, 0x10
        /*020e*/ 	.short	(.L_68 - .L_67)
.L_67:
        /*0210*/ 	.word	0x00000080
        /*0214*/ 	.word	0x00000001
        /*0218*/ 	.word	0x00000001


	//----- nvinfo : EIATTR_CBANK_PARAM_SIZE
	.align		4
.L_68:
        /*021c*/ 	.byte	0x03, 0x19
        /*021e*/ 	.short	0x0088


	//----- nvinfo : EIATTR_PARAM_CBANK
	.align		4
        /*0220*/ 	.byte	0x04, 0x0a
        /*0222*/ 	.short	(.L_70 - .L_69)
	.align		4
.L_69:
        /*0224*/ 	.word	index@(.nv.constant0.attn_fwd)
        /*0228*/ 	.short	0x0380
        /*022a*/ 	.short	0x0088


	//----- nvinfo : EIATTR_SW_WAR
	.align		4
.L_70:
        /*022c*/ 	.byte	0x04, 0x36
        /*022e*/ 	.short	(.L_72 - .L_71)
.L_71:
        /*0230*/ 	.word	0x00000008
.L_72:


//--------------------- .nv.compat                --------------------------
	.section	.nv.compat,"",@"SHT_CUDA_COMPAT_INFO"
	.align	4
        /*0000*/ 	.byte	0x02, 0x02, 0x01, 0x00, 0x02, 0x05, 0x05, 0x00, 0x02, 0x03, 0x00, 0x00, 0x02, 0x06, 0x01, 0x00


//--------------------- .nv.callgraph             --------------------------
	.section	.nv.callgraph,"",@"SHT_CUDA_CALLGRAPH"
	.align	4
	.sectionentsize	8
	.align		4
        /*0000*/ 	.word	0x00000000
	.align		4
        /*0004*/ 	.word	0xffffffff
	.align		4
        /*0008*/ 	.word	0x00000000
	.align		4
        /*000c*/ 	.word	0xfffffffe
	.align		4
        /*0010*/ 	.word	0x00000000
	.align		4
        /*0014*/ 	.word	0xfffffffd
	.align		4
        /*0018*/ 	.word	0x00000000
	.align		4
        /*001c*/ 	.word	0xfffffffc


//--------------------- .nv.constant4             --------------------------
	.section	.nv.constant4,"a",@progbits
	.align	8
	.align		8
.nv.constant4:
        /*0000*/ 	.dword	_$_str


//--------------------- .text.attn_fwd            --------------------------
	.section	.text.attn_fwd,"ax",@progbits
	.align	128
        .global         attn_fwd
        .type           attn_fwd,@function
        .size           attn_fwd,(.L_x_3 - attn_fwd)
        .other          attn_fwd,@"STO_CUDA_ENTRY STV_DEFAULT"
attn_fwd:
.text.attn_fwd:
[----:B------:R-:W0:Y:S01]  /*0000*/  LDC R1, c[0x0][0x37c] ;  /* 0x0000df00ff017b82 */ /* 0x000e220000000800 */
[----:B------:R-:W1:Y:S07]  /*0010*/  S2R R165, SR_TID.X ;  /* 0x0000000000a57919 */ /* 0x000e6e0000002100 */
[----:B------:R-:W2:Y:S01]  /*0020*/  S2UR UR7, SR_CTAID.Y ;  /* 0x00000000000779c3 */ /* 0x000ea20000002600 */
[----:B------:R-:W2:Y:S01]  /*0030*/  LDCU.64 UR4, c[0x0][0x3b0] ;  /* 0x00007600ff0477ac */ /* 0x000ea20008000a00 */
[----:B------:R-:W3:Y:S01]  /*0040*/  S2R R3, SR_CTAID.X ;  /* 0x0000000000037919 */ /* 0x000ee20000002500 */
[----:B------:R-:W4:Y:S05]  /*0050*/  LDCU.64 UR10, c[0x0][0x358] ;  /* 0x00006b00ff0a77ac */ /* 0x000f2a0008000a00 */
[----:B------:R-:W5:Y:S08]  /*0060*/  LDC R12, c[0x0][0x3b8] ;  /* 0x0000ee00ff0c7b82 */ /* 0x000f700000000800 */
[----:B------:R-:W0:Y:S01]  /*0070*/  LDC.64 R24, c[0x0][0x380] ;  /* 0x0000e000ff187b82 */ /* 0x000e220000000a00 */
[----:B--2---:R-:W-:-:S04]  /*0080*/  UIMAD UR4, UR7, UR4, URZ ;  /* 0x00000004070472a4 */ /* 0x004fc8000f8e02ff */
[----:B------:R-:W-:Y:S01]  /*0090*/  USHF.L.U32 UR6, UR4, 0x1, URZ ;  /* 0x0000000104067899 */ /* 0x000fe200080006ff */
[----:B-1----:R-:W-:Y:S02]  /*00a0*/  LOP3.LUT R16, R165, 0x1f, RZ, 0xc0, !PT ;  /* 0x0000001fa5107812 */ /* 0x002fe400078ec0ff */
[----:B------:R-:W-:Y:S02]  /*00b0*/  SHF.R.U32.HI R18, RZ, 0x5, R165 ;  /* 0x00000005ff127819 */ /* 0x000fe400000116a5 */
[----:B---3--:R-:W-:Y:S02]  /*00c0*/  LEA R162, R3, R16, 0x5 ;  /* 0x0000001003a27211 */ /* 0x008fe400078e28ff */
[----:B------:R-:W-:-:S03]  /*00d0*/  SGXT.U32 R18, R18, 0x2 ;  /* 0x000000021212781a */ /* 0x000fc60000000000 */
[----:B------:R-:W-:Y:S01]  /*00e0*/  IMAD R0, R162, UR5, RZ ;  /* 0x00000005a2007c24 */ /* 0x000fe2000f8e02ff */
[----:B------:R-:W-:Y:S01]  /*00f0*/  UIMAD.WIDE UR4, UR4, 0x2, URZ ;  /* 0x00000002040478a5 */ /* 0x000fe2000f8e02ff */
[----:B-----5:R-:W-:-:S03]  /*0100*/  IMAD R4, R18, R12, RZ ;  /* 0x0000000c12047224 */ /* 0x020fc600078e02ff */
[C---:B------:R-:W-:Y:S01]  /*0110*/  SHF.L.U32 R3, R0.reuse, 0x1, RZ ;  /* 0x0000000100037819 */ /* 0x040fe200000006ff */
[----:B------:R-:W-:Y:S01]  /*0120*/  IMAD.HI R0, R0, 0x2, RZ ;  /* 0x0000000200007827 */ /* 0x000fe200078e02ff */
[C---:B------:R-:W-:Y:S02]  /*0130*/  LEA R5, R12.reuse, R4, 0x2 ;  /* 0x000000040c057211 */ /* 0x040fe400078e10ff */
[----:B0-----:R-:W-:Y:S02]  /*0140*/  IADD3 R24, P0, P1, R3, UR6, R24 ;  /* 0x0000000603187c10 */ /* 0x001fe4000f91e018 */
[----:B------:R-:W-:Y:S02]  /*0150*/  LEA R7, R12, R5, 0x2 ;  /* 0x000000050c077211 */ /* 0x000fe400078e10ff */
[----:B------:R-:W-:Y:S02]  /*0160*/  IADD3.X R26, PT, PT, R0, UR5, R25, P0, P1 ;  /* 0x00000005001a7c10 */ /* 0x000fe400087e2419 */
[----:B------:R-:W-:Y:S01]  /*0170*/  LEA.HI R20, R165, 0x1c, RZ, 0x1b ;  /* 0x0000001ca5147811 */ /* 0x000fe200078fd8ff */
[----:B------:R-:W0:Y:S01]  /*0180*/  S2UR UR6, SR_CgaCtaId ;  /* 0x00000000000679c3 */ /* 0x000e220000008800 */
[----:B------:R-:W-:Y:S01]  /*0190*/  LEA R2, P0, R4, R24, 0x1 ;  /* 0x0000001804027211 */ /* 0x000fe200078008ff */
[----:B------:R-:W-:Y:S01]  /*01a0*/  UMOV UR4, 0x400 ;  /* 0x0000040000047882 */ /* 0x000fe20000000000 */
[----:B------:R-:W-:Y:S01]  /*01b0*/  LEA R0, R12, R7, 0x2 ;  /* 0x000000070c007211 */ /* 0x000fe200078e10ff */
[----:B------:R-:W1:Y:S01]  /*01c0*/  LDCU UR5, c[0x0][0x3f0] ;  /* 0x00007e00ff0577ac */ /* 0x000e620008000800 */
[----:B------:R-:W-:-:S02]  /*01d0*/  LEA.HI.X.SX32 R3, R4, R26, 0x1, P0 ;  /* 0x0000001a04037211 */ /* 0x000fc400000f0eff */
[----:B------:R-:W-:Y:S02]  /*01e0*/  LEA R4, P0, R5, R24, 0x1 ;  /* 0x0000001805047211 */ /* 0x000fe400078008ff */
[----:B------:R-:W-:Y:S02]  /*01f0*/  LEA R11, R12, R0, 0x2 ;  /* 0x000000000c0b7211 */ /* 0x000fe400078e10ff */
[----:B------:R-:W-:Y:S01]  /*0200*/  LEA R6, P1, R7, R24, 0x1 ;  /* 0x0000001807067211 */ /* 0x000fe200078208ff */
[----:B------:R-:W-:Y:S01]  /*0210*/  IMAD R15, R20, R12, RZ ;  /* 0x0000000c140f7224 */ /* 0x000fe200078e02ff */
[----:B------:R-:W-:Y:S01]  /*0220*/  LEA.HI.X.SX32 R5, R5, R26, 0x1, P0 ;  /* 0x0000001a05057211 */ /* 0x000fe200000f0eff */
[----:B------:R-:W-:Y:S01]  /*0230*/  IMAD R17, R12, 0x4, R11 ;  /* 0x000000040c117824 */ /* 0x000fe200078e020b */
[----:B------:R-:W-:Y:S01]  /*0240*/  LEA R8, P0, R0, R24, 0x1 ;  /* 0x0000001800087211 */ /* 0x000fe200078008ff */
[----:B----4-:R2:W3:Y:S01]  /*0250*/  LDG.E.U16 R19, desc[UR10][R2.64] ;  /* 0x0000000a02137981 */ /* 0x0104e2000c1e1500 */
[----:B------:R-:W-:-:S02]  /*0260*/  LEA.HI.X.SX32 R7, R7, R26, 0x1, P1 ;  /* 0x0000001a07077211 */ /* 0x000fc400008f0eff */
[----:B------:R-:W-:Y:S01]  /*0270*/  LEA.HI.X.SX32 R9, R0, R26, 0x1, P0 ;  /* 0x0000001a00097211 */ /* 0x000fe200000f0eff */
[----:B------:R-:W4:Y:S01]  /*0280*/  LDG.E.U16 R22, desc[UR10][R4.64] ;  /* 0x0000000a04167981 */ /* 0x000f22000c1e1500 */
[----:B------:R-:W-:Y:S02]  /*0290*/  LEA R0, R12, R17, 0x2 ;  /* 0x000000110c007211 */ /* 0x000fe400078e10ff */
[CC--:B------:R-:W-:Y:S01]  /*02a0*/  LEA R10, P0, R11.reuse, R24.reuse, 0x1 ;  /* 0x000000180b0a7211 */ /* 0x0c0fe200078008ff */
[----:B------:R5:W4:Y:S01]  /*02b0*/  LDG.E.U16 R7, desc[UR10][R6.64] ;  /* 0x0000000a06077981 */ /* 0x000b22000c1e1500 */
[----:B------:R-:W-:Y:S02]  /*02c0*/  LEA R12, P1, R0, R24, 0x1 ;  /* 0x00000018000c7211 */ /* 0x000fe400078208ff */
[----:B------:R-:W-:Y:S02]  /*02d0*/  LEA.HI.X.SX32 R11, R11, R26, 0x1, P0 ;  /* 0x0000001a0b0b7211 */ /* 0x000fe400000f0eff */
[----:B------:R-:W-:-:S02]  /*02e0*/  LEA R14, P2, R15, R24, 0x1 ;  /* 0x000000180f0e7211 */ /* 0x000fc400078408ff */
[----:B--2---:R-:W-:Y:S02]  /*02f0*/  LEA R2, P0, R17, R24, 0x1 ;  /* 0x0000001811027211 */ /* 0x004fe400078008ff */
[-C--:B------:R-:W-:Y:S01]  /*0300*/  LEA.HI.X.SX32 R13, R0, R26.reuse, 0x1, P1 ;  /* 0x0000001a000d7211 */ /* 0x080fe200008f0eff */
[----:B------:R-:W2:Y:S01]  /*0310*/  LDG.E.U16 R11, desc[UR10][R10.64] ;  /* 0x0000000a0a0b7981 */ /* 0x000ea2000c1e1500 */
[-C--:B------:R-:W-:Y:S02]  /*0320*/  LEA.HI.X.SX32 R15, R15, R26.reuse, 0x1, P2 ;  /* 0x0000001a0f0f7211 */ /* 0x080fe400010f0eff */
[----:B------:R-:W-:Y:S01]  /*0330*/  LEA.HI.X.SX32 R3, R17, R26, 0x1, P0 ;  /* 0x0000001a11037211 */ /* 0x000fe200000f0eff */
[----:B------:R0:W2:Y:S04]  /*0340*/  LDG.E.U16 R24, desc[UR10][R8.64] ;  /* 0x0000000a08187981 */ /* 0x0000a8000c1e1500 */
[----:B------:R-:W2:Y:S04]  /*0350*/  LDG.E.U16 R13, desc[UR10][R12.64] ;  /* 0x0000000a0c0d7981 */ /* 0x000ea8000c1e1500 */
[----:B------:R-:W2:Y:S04]  /*0360*/  LDG.E.U16 R2, desc[UR10][R2.64] ;  /* 0x0000000a02027981 */ /* 0x000ea8000c1e1500 */
[----:B------:R-:W2:Y:S01]  /*0370*/  LDG.E.U16 R14, desc[UR10][R14.64] ;  /* 0x0000000a0e0e7981 */ /* 0x000ea2000c1e1500 */
[----:B------:R-:W-:-:S02]  /*0380*/  SHF.R.S32.HI R0, RZ, 0x6, R165 ;  /* 0x00000006ff007819 */ /* 0x000fc400000114a5 */
[----:B-----5:R-:W-:Y:S02]  /*0390*/  LOP3.LUT R6, R165, 0x3f, RZ, 0xc0, !PT ;  /* 0x0000003fa5067812 */ /* 0x020fe400078ec0ff */
[----:B------:R-:W-:Y:S02]  /*03a0*/  SGXT R0, R0, 0x1 ;  /* 0x000000010000781a */ /* 0x000fe40000000200 */
[----:B------:R-:W-:Y:S01]  /*03b0*/  SHF.L.U32 R5, R6, 0x1, RZ ;  /* 0x0000000106057819 */ /* 0x000fe200000006ff */
[----:B0-----:R-:W-:-:S03]  /*03c0*/  ULEA UR6, UR6, UR4, 0x18 ;  /* 0x0000000406067291 */ /* 0x001fc6000f8ec0ff */
[----:B------:R-:W-:-:S04]  /*03d0*/  LOP3.LUT R0, R5, 0x90, R0, 0x78, !PT ;  /* 0x0000009005007812 */ /* 0x000fc800078e7800 */
[----:B------:R-:W-:Y:S01]  /*03e0*/  LOP3.LUT R159, R0, 0x20, RZ, 0x3c, !PT ;  /* 0x00000020009f7812 */ /* 0x000fe200078e3cff */
[----:B-1----:R-:W-:Y:S01]  /*03f0*/  UISETP.GE.AND UP0, UPT, UR5, 0x1, UPT ;  /* 0x000000010500788c */ /* 0x002fe2000bf06270 */
[----:B------:R-:W-:Y:S02]  /*0400*/  MOV R9, 0xff800000 ;  /* 0xff80000000097802 */ /* 0x000fe40000000f00 */
[----:B------:R-:W-:Y:S02]  /*0410*/  CS2R R60, SRZ ;  /* 0x00000000003c7805 */ /* 0x000fe4000001ff00 */
[----:B------:R-:W-:Y:S02]  /*0420*/  MOV R4, 0x3f800000 ;  /* 0x3f80000000047802 */ /* 0x000fe40000000f00 */
[----:B------:R-:W-:Y:S02]  /*0430*/  CS2R R62, SRZ ;  /* 0x00000000003e7805 */ /* 0x000fe4000001ff00 */
[----:B------:R-:W-:-:S02]  /*0440*/  MOV R8, 0x3f800000 ;  /* 0x3f80000000087802 */ /* 0x000fc40000000f00 */
[----:B------:R-:W-:Y:S02]  /*0450*/  CS2R R84, SRZ ;  /* 0x0000000000547805 */ /* 0x000fe4000001ff00 */
[----:B------:R-:W-:Y:S02]  /*0460*/  MOV R42, 0xff800000 ;  /* 0xff800000002a7802 */ /* 0x000fe40000000f00 */
[----:B------:R-:W-:Y:S02]  /*0470*/  CS2R R86, SRZ ;  /* 0x0000000000567805 */ /* 0x000fe4000001ff00 */
[----:B------:R-:W-:Y:S02]  /*0480*/  CS2R R80, SRZ ;  /* 0x0000000000507805 */ /* 0x000fe4000001ff00 */
[----:B------:R-:W-:Y:S02]  /*0490*/  CS2R R82, SRZ ;  /* 0x0000000000527805 */ /* 0x000fe4000001ff00 */
[----:B------:R-:W-:-:S02]  /*04a0*/  CS2R R64, SRZ ;  /* 0x0000000000407805 */ /* 0x000fc4000001ff00 */
[----:B------:R-:W-:Y:S02]  /*04b0*/  CS2R R66, SRZ ;  /* 0x0000000000427805 */ /* 0x000fe4000001ff00 */
[C---:B------:R-:W-:Y:S01]  /*04c0*/  LOP3.LUT R38, R165.reuse, 0x7, RZ, 0xc0, !PT ;  /* 0x00000007a5267812 */ /* 0x040fe200078ec0ff */
[C---:B------:R-:W-:Y:S01]  /*04d0*/  IMAD.SHL.U32 R21, R165.reuse, 0x8, RZ ;  /* 0x00000008a5157824 */ /* 0x040fe200078e00ff */
[----:B------:R-:W-:Y:S01]  /*04e0*/  SHF.L.U32 R37, R165, 0x1, RZ ;  /* 0x00000001a5257819 */ /* 0x000fe200000006ff */
[----:B---3--:R0:W-:Y:S04]  /*04f0*/  STS.U16 [R0+UR6+0x1000], R19 ;  /* 0x0010001300007988 */ /* 0x0081e80008000406 */
[----:B----4-:R0:W-:Y:S04]  /*0500*/  STS.U16 [R0+UR6+0x1200], R7 ;  /* 0x0012000700007988 */ /* 0x0101e80008000406 */
[----:B--2---:R0:W-:Y:S04]  /*0510*/  STS.U16 [R0+UR6+0x1400], R11 ;  /* 0x0014000b00007988 */ /* 0x0041e80008000406 */
[----:B------:R0:W-:Y:S04]  /*0520*/  STS.U16 [R0+UR6+0x1600], R13 ;  /* 0x0016000d00007988 */ /* 0x0001e80008000406 */
[----:B------:R0:W-:Y:S04]  /*0530*/  STS.U16 [R159+UR6+0x1100], R22 ;  /* 0x001100169f007988 */ /* 0x0001e80008000406 */
[----:B------:R0:W-:Y:S04]  /*0540*/  STS.U16 [R159+UR6+0x1300], R24 ;  /* 0x001300189f007988 */ /* 0x0001e80008000406 */
[----:B------:R0:W-:Y:S04]  /*0550*/  STS.U16 [R159+UR6+0x1500], R2 ;  /* 0x001500029f007988 */ /* 0x0001e80008000406 */
[----:B------:R0:W-:Y:S01]  /*0560*/  STS.U16 [R159+UR6+0x1700], R14 ;  /* 0x0017000e9f007988 */ /* 0x0001e20008000406 */
[----:B------:R-:W-:Y:S05]  /*0570*/  BRA.U !UP0, `(.L_x_0) ;  /* 0x0000002108687547 */ /* 0x000fea000b800000 */
[----:B0-----:R-:W0:Y:S01]  /*0580*/  LDC.64 R2, c[0x0][0x3c0] ;  /* 0x0000f000ff027b82 */ /* 0x001e220000000a00 */
[----:B------:R-:W1:Y:S01]  /*0590*/  LDCU UR4, c[0x0][0x3c8] ;  /* 0x00007900ff0477ac */ /* 0x000e620008000800 */
[----:B------:R-:W-:Y:S02]  /*05a0*/  LOP3.LUT R4, R21, 0x30, RZ, 0xc0, !PT ;  /* 0x0000003015047812 */ /* 0x000fe400078ec0ff */
[----:B------:R-:W-:Y:S02]  /*05b0*/  CS2R R60, SRZ ;  /* 0x00000000003c7805 */ /* 0x000fe4000001ff00 */
[----:B------:R-:W-:Y:S01]  /*05c0*/  LOP3.LUT R8, R37, 0x10, RZ, 0xc0, !PT ;  /* 0x0000001025087812 */ /* 0x000fe200078ec0ff */
[----:B------:R-:W2:Y:S01]  /*05d0*/  LDCU.64 UR8, c[0x0][0x388] ;  /* 0x00007100ff0877ac */ /* 0x000ea20008000a00 */
[----:B------:R-:W-:Y:S02]  /*05e0*/  SHF.L.U32 R5, R165, 0x5, RZ ;  /* 0x00000005a5057819 */ /* 0x000fe400000006ff */
[----:B------:R-:W-:Y:S01]  /*05f0*/  CS2R R62, SRZ ;  /* 0x00000000003e7805 */ /* 0x000fe2000001ff00 */
[----:B------:R-:W3:Y:S01]  /*0600*/  LDC.64 R160, c[0x0][0x3d0] ;  /* 0x0000f400ffa07b82 */ /* 0x000ee20000000a00 */
[----:B------:R-:W-:Y:S01]  /*0610*/  LEA R36, R38, R4, 0x6 ;  /* 0x0000000426247211 */ /* 0x000fe200078e30ff */
[----:B------:R-:W4:Y:S01]  /*0620*/  LDCU.64 UR12, c[0x0][0x390] ;  /* 0x00007200ff0c77ac */ /* 0x000f220008000a00 */
[----:B------:R-:W-:-:S02]  /*0630*/  LOP3.LUT R7, R8, 0x20, R165, 0xf8, !PT ;  /* 0x0000002008077812 */ /* 0x000fc400078ef8a5 */
[----:B------:R-:W-:Y:S02]  /*0640*/  CS2R R84, SRZ ;  /* 0x0000000000547805 */ /* 0x000fe4000001ff00 */
[----:B------:R-:W-:Y:S02]  /*0650*/  LOP3.LUT R158, R5, 0x200, RZ, 0xc0, !PT ;  /* 0x00000200059e7812 */ /* 0x000fe400078ec0ff */
[----:B------:R-:W-:Y:S02]  /*0660*/  CS2R R86, SRZ ;  /* 0x0000000000567805 */ /* 0x000fe4000001ff00 */
[----:B------:R-:W-:Y:S01]  /*0670*/  LOP3.LUT R9, R36, R7, RZ, 0x3c, !PT ;  /* 0x0000000724097212 */ /* 0x000fe200078e3cff */
[----:B------:R-:W5:Y:S01]  /*0680*/  LDC R30, c[0x0][0x3d8] ;  /* 0x0000f600ff1e7b82 */ /* 0x000f620000000800 */
[----:B------:R-:W-:Y:S02]  /*0690*/  LOP3.LUT R164, R0, 0x40, RZ, 0x3c, !PT ;  /* 0x0000004000a47812 */ /* 0x000fe400078e3cff */
[----:B------:R-:W-:Y:S01]  /*06a0*/  CS2R R80, SRZ ;  /* 0x0000000000507805 */ /* 0x000fe2000001ff00 */
[----:B-1----:R-:W-:Y:S01]  /*06b0*/  IMAD R16, R16, UR4, RZ ;  /* 0x0000000410107c24 */ /* 0x002fe2000f8e02ff */
[----:B------:R-:W-:-:S02]  /*06c0*/  IADD3 R158, PT, PT, R9, UR6, R158 ;  /* 0x00000006099e7c10 */ /* 0x000fc4000fffe09e */
[----:B------:R-:W-:Y:S02]  /*06d0*/  CS2R R82, SRZ ;  /* 0x0000000000527805 */ /* 0x000fe4000001ff00 */
[----:B------:R-:W-:Y:S01]  /*06e0*/  LOP3.LUT R163, R0, 0x60, RZ, 0x3c, !PT ;  /* 0x0000006000a37812 */ /* 0x000fe200078e3cff */
[C---:B------:R-:W-:Y:S01]  /*06f0*/  IMAD.HI R7, R16.reuse, 0x2, RZ ;  /* 0x0000000210077827 */ /* 0x040fe200078e02ff */
[----:B------:R-:W-:Y:S02]  /*0700*/  SHF.L.U32 R5, R16, 0x1, RZ ;  /* 0x0000000110057819 */ /* 0x000fe400000006ff */
[----:B------:R-:W-:Y:S02]  /*0710*/  CS2R R64, SRZ ;  /* 0x0000000000407805 */ /* 0x000fe4000001ff00 */
[----:B------:R-:W-:Y:S01]  /*0720*/  MOV R115, 0xff800000 ;  /* 0xff80000000737802 */ /* 0x000fe20000000f00 */
[----:B0-----:R-:W-:Y:S01]  /*0730*/  IMAD R2, R2, UR7, RZ ;  /* 0x0000000702027c24 */ /* 0x001fe2000f8e02ff */
[----:B------:R-:W-:Y:S01]  /*0740*/  MOV R114, 0xff800000 ;  /* 0xff80000000727802 */ /* 0x000fe20000000f00 */
[-C--:B------:R-:W-:Y:S01]  /*0750*/  IMAD R18, R18, R3.reuse, RZ ;  /* 0x0000000312127224 */ /* 0x080fe200078e02ff */
[----:B------:R-:W-:Y:S01]  /*0760*/  CS2R R66, SRZ ;  /* 0x0000000000427805 */ /* 0x000fe2000001ff00 */
[----:B------:R-:W-:Y:S01]  /*0770*/  IMAD R20, R20, R3, RZ ;  /* 0x0000000314147224 */ /* 0x000fe200078e02ff */
[C---:B------:R-:W-:Y:S01]  /*0780*/  SHF.L.U32 R4, R2.reuse, 0x1, RZ ;  /* 0x0000000102047819 */ /* 0x040fe200000006ff */
[----:B------:R-:W-:Y:S01]  /*0790*/  IMAD.HI R2, R2, 0x2, RZ ;  /* 0x0000000202027827 */ /* 0x000fe200078e02ff */
[----:B------:R-:W-:-:S02]  /*07a0*/  UMOV UR4, URZ ;  /* 0x000000ff00047c82 */ /* 0x000fc40008000000 */
[----:B--2---:R-:W-:Y:S01]  /*07b0*/  IADD3 R123, P0, P1, R5, UR8, R4 ;  /* 0x00000008057b7c10 */ /* 0x004fe2000f91e004 */
[----:B---3--:R-:W-:Y:S01]  /*07c0*/  IMAD R160, R160, UR7, RZ ;  /* 0x00000007a0a07c24 */ /* 0x008fe2000f8e02ff */
[----:B------:R-:W-:Y:S01]  /*07d0*/  LEA.HI R4, R165, 0x3c, RZ, 0x1b ;  /* 0x0000003ca5047811 */ /* 0x000fe200078fd8ff */
[----:B------:R-:W-:Y:S01]  /*07e0*/  IMAD R8, R6, R161, RZ ;  /* 0x000000a106087224 */ /* 0x000fe200078e02ff */
[----:B------:R-:W-:Y:S01]  /*07f0*/  IADD3.X R21, PT, PT, R7, UR9, R2, P0, P1 ;  /* 0x0000000907157c10 */ /* 0x000fe200087e2402 */
[----:B------:R-:W0:Y:S01]  /*0800*/  LDCU UR8, c[0x0][0x3a8] ;  /* 0x00007500ff0877ac */ /* 0x000e220008000800 */
[----:B------:R-:W-:Y:S01]  /*0810*/  SHF.R.U32.HI R2, RZ, 0x6, R165 ;  /* 0x00000006ff027819 */ /* 0x000fe200000116a5 */
[C---:B------:R-:W-:Y:S01]  /*0820*/  IMAD.SHL.U32 R10, R8.reuse, 0x2, RZ ;  /* 0x00000002080a7824 */ /* 0x040fe200078e00ff */
[----:B------:R-:W-:Y:S01]  /*0830*/  LEA R6, R3, R18, 0x2 ;  /* 0x0000001203067211 */ /* 0x000fe200078e10ff */
[----:B------:R-:W-:Y:S01]  /*0840*/  IMAD.HI R7, R8, 0x2, RZ ;  /* 0x0000000208077827 */ /* 0x000fe200078e02ff */
[----:B------:R-:W-:-:S02]  /*0850*/  SGXT.U32 R2, R2, 0x1 ;  /* 0x000000010202781a */ /* 0x000fc40000000000 */
[C---:B------:R-:W-:Y:S01]  /*0860*/  SHF.L.U32 R5, R160.reuse, 0x1, RZ ;  /* 0x00000001a0057819 */ /* 0x040fe200000006ff */
[----:B------:R-:W-:Y:S01]  /*0870*/  IMAD.HI R160, R160, 0x2, RZ ;  /* 0x00000002a0a07827 */ /* 0x000fe200078e02ff */
[----:B------:R-:W-:Y:S02]  /*0880*/  LEA R154, P3, R6, R123, 0x1 ;  /* 0x0000007b069a7211 */ /* 0x000fe400078608ff */
[----:B----4-:R-:W-:Y:S01]  /*0890*/  IADD3 R112, P0, P1, R10, UR12, R5 ;  /* 0x0000000c0a707c10 */ /* 0x010fe2000f91e005 */
[----:B-----5:R-:W-:Y:S01]  /*08a0*/  IMAD R9, R2, R30, RZ ;  /* 0x0000001e02097224 */ /* 0x020fe200078e02ff */
[C---:B------:R-:W-:Y:S01]  /*08b0*/  LEA R2, R3.reuse, R6, 0x2 ;  /* 0x0000000603027211 */ /* 0x040fe200078e10ff */
[----:B------:R-:W-:Y:S01]  /*08c0*/  IMAD R5, R4, R3, RZ ;  /* 0x0000000304057224 */ /* 0x000fe200078e02ff */
[----:B------:R-:W-:Y:S02]  /*08d0*/  LEA.HI.X.SX32 R155, R6, R21, 0x1, P3 ;  /* 0x00000015069b7211 */ /* 0x000fe400018f0eff */
[----:B------:R-:W-:-:S02]  /*08e0*/  LEA R4, R3, R2, 0x2 ;  /* 0x0000000203047211 */ /* 0x000fc400078e10ff */
[-C--:B------:R-:W-:Y:S02]  /*08f0*/  LEA R152, P4, R2, R123.reuse, 0x1 ;  /* 0x0000007b02987211 */ /* 0x080fe400078808ff */
[C---:B------:R-:W-:Y:S02]  /*0900*/  LEA R8, R3.reuse, R4, 0x2 ;  /* 0x0000000403087211 */ /* 0x040fe400078e10ff */
[----:B------:R-:W-:Y:S02]  /*0910*/  LEA R156, P2, R18, R123, 0x1 ;  /* 0x0000007b129c7211 */ /* 0x000fe400078408ff */
[C---:B------:R-:W-:Y:S02]  /*0920*/  LEA R10, R3.reuse, R8, 0x2 ;  /* 0x00000008030a7211 */ /* 0x040fe400078e10ff */
[----:B------:R-:W-:Y:S02]  /*0930*/  LEA.HI.X.SX32 R153, R2, R21, 0x1, P4 ;  /* 0x0000001502997211 */ /* 0x000fe400020f0eff */
[----:B------:R-:W-:-:S02]  /*0940*/  LEA R6, R3, R10, 0x2 ;  /* 0x0000000a03067211 */ /* 0x000fc400078e10ff */
[----:B------:R-:W-:Y:S02]  /*0950*/  LEA.HI.X.SX32 R157, R18, R21, 0x1, P2 ;  /* 0x00000015129d7211 */ /* 0x000fe400010f0eff */
[C---:B------:R-:W-:Y:S02]  /*0960*/  LEA R2, R3.reuse, R6, 0x3 ;  /* 0x0000000603027211 */ /* 0x040fe400078e18ff */
[----:B------:R-:W-:Y:S02]  /*0970*/  LEA R150, P2, R4, R123, 0x1 ;  /* 0x0000007b04967211 */ /* 0x000fe400078408ff */
[----:B------:R-:W-:Y:S02]  /*0980*/  LEA R12, R3, R2, 0x2 ;  /* 0x00000002030c7211 */ /* 0x000fe400078e10ff */
[----:B------:R-:W-:Y:S02]  /*0990*/  LEA R11, R30, R9, 0x1 ;  /* 0x000000091e0b7211 */ /* 0x000fe400078e08ff */
[----:B------:R-:W-:-:S02]  /*09a0*/  LEA R148, P3, R8, R123, 0x1 ;  /* 0x0000007b08947211 */ /* 0x000fc400078608ff */
[----:B------:R-:W-:Y:S01]  /*09b0*/  LEA.HI.X.SX32 R151, R4, R21, 0x1, P2 ;  /* 0x0000001504977211 */ /* 0x000fe200010f0eff */
[----:B------:R-:W-:Y:S01]  /*09c0*/  IMAD R13, R30, 0x2, R11 ;  /* 0x000000021e0d7824 */ /* 0x000fe200078e020b */
[----:B------:R-:W-:Y:S02]  /*09d0*/  LEA R4, R3, R12, 0x2 ;  /* 0x0000000c03047211 */ /* 0x000fe400078e10ff */
[----:B------:R-:W-:Y:S02]  /*09e0*/  LEA R120, P6, R5, R123, 0x1 ;  /* 0x0000007b05787211 */ /* 0x000fe400078c08ff */
[----:B------:R-:W-:Y:S02]  /*09f0*/  LEA.HI.X.SX32 R149, R8, R21, 0x1, P3 ;  /* 0x0000001508957211 */ /* 0x000fe400018f0eff */
[----:B------:R-:W-:Y:S02]  /*0a00*/  LEA R138, P3, R6, R123, 0x1 ;  /* 0x0000007b068a7211 */ /* 0x000fe400078608ff */
[----:B------:R-:W-:-:S02]  /*0a10*/  LEA R8, R3, R4, 0x2 ;  /* 0x0000000403087211 */ /* 0x000fc400078e10ff */
[----:B------:R-:W-:Y:S02]  /*0a20*/  LEA.HI.X.SX32 R121, R5, R21, 0x1, P6 ;  /* 0x0000001505797211 */ /* 0x000fe400030f0eff */
[----:B------:R-:W-:Y:S02]  /*0a30*/  LEA R146, P2, R10, R123, 0x1 ;  /* 0x0000007b0a927211 */ /* 0x000fe400078408ff */
[----:B------:R-:W-:Y:S02]  /*0a40*/  LEA R5, R30, R13, 0x1 ;  /* 0x0000000d1e057211 */ /* 0x000fe400078e08ff */
[-C--:B------:R-:W-:Y:S02]  /*0a50*/  LEA.HI.X.SX32 R139, R6, R21.reuse, 0x1, P3 ;  /* 0x00000015068b7211 */ /* 0x080fe400018f0eff */
[----:B------:R-:W-:Y:S02]  /*0a60*/  LEA R6, R3, R8, 0x2 ;  /* 0x0000000803067211 */ /* 0x000fe400078e10ff */
[----:B------:R-:W-:-:S02]  /*0a70*/  LEA.HI.X.SX32 R147, R10, R21, 0x1, P2 ;  /* 0x000000150a937211 */ /* 0x000fc400010f0eff */
[----:B------:R-:W-:Y:S02]  /*0a80*/  LEA R15, R30, R5, 0x1 ;  /* 0x000000051e0f7211 */ /* 0x000fe400078e08ff */
[-C--:B------:R-:W-:Y:S02]  /*0a90*/  LEA R134, P2, R2, R123.reuse, 0x1 ;  /* 0x0000007b02867211 */ /* 0x080fe400078408ff */
[C---:B------:R-:W-:Y:S01]  /*0aa0*/  LEA R10, R3.reuse, R6, 0x2 ;  /* 0x00000006030a7211 */ /* 0x040fe200078e10ff */
[----:B------:R-:W-:Y:S01]  /*0ab0*/  IMAD R17, R30, 0x2, R15 ;  /* 0x000000021e117824 */ /* 0x000fe200078e020f */
[----:B------:R-:W-:Y:S02]  /*0ac0*/  LEA R136, P5, R20, R123, 0x1 ;  /* 0x0000007b14887211 */ /* 0x000fe400078a08ff */
[----:B------:R-:W-:Y:S02]  /*0ad0*/  LEA.HI.X.SX32 R135, R2, R21, 0x1, P2 ;  /* 0x0000001502877211 */ /* 0x000fe400010f0eff */
[----:B------:R-:W-:-:S02]  /*0ae0*/  LEA R2, R3, R10, 0x2 ;  /* 0x0000000a03027211 */ /* 0x000fc400078e10ff */
[-C--:B------:R-:W-:Y:S02]  /*0af0*/  LEA R132, P3, R12, R123.reuse, 0x1 ;  /* 0x0000007b0c847211 */ /* 0x080fe400078608ff */
[----:B------:R-:W-:Y:S02]  /*0b00*/  LEA R130, P4, R4, R123, 0x1 ;  /* 0x0000007b04827211 */ /* 0x000fe400078808ff */
[----:B------:R-:W-:Y:S02]  /*0b10*/  LEA.HI.X.SX32 R137, R20, R21, 0x1, P5 ;  /* 0x0000001514897211 */ /* 0x000fe400028f0eff */
[----:B------:R-:W-:Y:S02]  /*0b20*/  LEA R122, P5, R2, R123, 0x1 ;  /* 0x0000007b027a7211 */ /* 0x000fe400078a08ff */
[----:B------:R-:W-:Y:S02]  /*0b30*/  LEA R19, R30, R17, 0x1 ;  /* 0x000000111e137211 */ /* 0x000fe400078e08ff */
[----:B------:R-:W-:-:S02]  /*0b40*/  LEA.HI.X.SX32 R133, R12, R21, 0x1, P3 ;  /* 0x000000150c857211 */ /* 0x000fc400018f0eff */
[----:B------:R-:W-:Y:S02]  /*0b50*/  LEA.HI.X.SX32 R131, R4, R21, 0x1, P4 ;  /* 0x0000001504837211 */ /* 0x000fe400020f0eff */
[-C--:B------:R-:W-:Y:S02]  /*0b60*/  LEA R128, P2, R8, R123.reuse, 0x1 ;  /* 0x0000007b08807211 */ /* 0x080fe400078408ff */
[-C--:B------:R-:W-:Y:S02]  /*0b70*/  LEA R126, P3, R6, R123.reuse, 0x1 ;  /* 0x0000007b067e7211 */ /* 0x080fe400078608ff */
[----:B------:R-:W-:Y:S02]  /*0b80*/  LEA R124, P4, R10, R123, 0x1 ;  /* 0x0000007b0a7c7211 */ /* 0x000fe400078808ff */
[----:B------:R-:W-:Y:S02]  /*0b90*/  LEA.HI.X.SX32 R123, R2, R21, 0x1, P5 ;  /* 0x00000015027b7211 */ /* 0x000fe400028f0eff */
[----:B------:R-:W-:-:S02]  /*0ba0*/  LEA R2, R30, R19, 0x1 ;  /* 0x000000131e027211 */ /* 0x000fc400078e08ff */
[----:B------:R-:W-:Y:S02]  /*0bb0*/  IADD3.X R160, PT, PT, R7, UR13, R160, P0, P1 ;  /* 0x0000000d07a07c10 */ /* 0x000fe400087e24a0 */
[----:B------:R-:W-:Y:S01]  /*0bc0*/  LEA R118, P0, R9, R112, 0x1 ;  /* 0x0000007009767211 */ /* 0x000fe200078008ff */
[----:B------:R-:W-:Y:S01]  /*0bd0*/  IMAD R4, R30, 0x2, R2 ;  /* 0x000000021e047824 */ /* 0x000fe200078e0202 */
[-C--:B------:R-:W-:Y:S02]  /*0be0*/  LEA.HI.X.SX32 R127, R6, R21.reuse, 0x1, P3 ;  /* 0x00000015067f7211 */ /* 0x080fe400018f0eff */
[-C--:B------:R-:W-:Y:S02]  /*0bf0*/  LEA.HI.X.SX32 R129, R8, R21.reuse, 0x1, P2 ;  /* 0x0000001508817211 */ /* 0x080fe400010f0eff */
[----:B------:R-:W-:Y:S02]  /*0c00*/  LEA R6, R30, R4, 0x1 ;  /* 0x000000041e067211 */ /* 0x000fe400078e08ff */
[----:B------:R-:W-:-:S02]  /*0c10*/  LEA.HI.X.SX32 R125, R10, R21, 0x1, P4 ;  /* 0x000000150a7d7211 */ /* 0x000fc400020f0eff */
[-C--:B------:R-:W-:Y:S02]  /*0c20*/  LEA R116, P1, R11, R112.reuse, 0x1 ;  /* 0x000000700b747211 */ /* 0x080fe400078208ff */
[----:B------:R-:W-:Y:S02]  /*0c30*/  LEA R10, P2, R13, R112, 0x1 ;  /* 0x000000700d0a7211 */ /* 0x000fe400078408ff */
[----:B------:R-:W-:Y:S02]  /*0c40*/  LEA.HI.X.SX32 R119, R9, R160, 0x1, P0 ;  /* 0x000000a009777211 */ /* 0x000fe400000f0eff */
[----:B------:R-:W-:Y:S02]  /*0c50*/  LEA R12, P0, R5, R112, 0x1 ;  /* 0x00000070050c7211 */ /* 0x000fe400078008ff */
[----:B------:R-:W-:Y:S02]  /*0c60*/  LEA R7, R30, R6, 0x1 ;  /* 0x000000061e077211 */ /* 0x000fe400078e08ff */
[----:B------:R-:W-:-:S02]  /*0c70*/  LEA.HI.X.SX32 R117, R11, R160, 0x1, P1 ;  /* 0x000000a00b757211 */ /* 0x000fc400008f0eff */
[----:B------:R-:W-:Y:S02]  /*0c80*/  LEA.HI.X.SX32 R11, R13, R160, 0x1, P2 ;  /* 0x000000a00d0b7211 */ /* 0x000fe400010f0eff */
[----:B------:R-:W-:Y:S02]  /*0c90*/  LEA R14, P1, R15, R112, 0x1 ;  /* 0x000000700f0e7211 */ /* 0x000fe400078208ff */
[----:B------:R-:W-:Y:S02]  /*0ca0*/  LEA.HI.X.SX32 R13, R5, R160, 0x1, P0 ;  /* 0x000000a0050d7211 */ /* 0x000fe400000f0eff */
[----:B------:R-:W-:Y:S02]  /*0cb0*/  LEA R5, R30, R7, 0x1 ;  /* 0x000000071e057211 */ /* 0x000fe400078e08ff */
[----:B------:R-:W-:Y:S02]  /*0cc0*/  LEA R16, P2, R17, R112, 0x1 ;  /* 0x0000007011107211 */ /* 0x000fe400078408ff */
[----:B------:R-:W-:-:S02]  /*0cd0*/  LEA.HI.X.SX32 R15, R15, R160, 0x1, P1 ;  /* 0x000000a00f0f7211 */ /* 0x000fc400008f0eff */
[----:B------:R-:W-:Y:S02]  /*0ce0*/  LEA R20, P1, R2, R112, 0x1 ;  /* 0x0000007002147211 */ /* 0x000fe400078208ff */
[----:B------:R-:W-:Y:S02]  /*0cf0*/  LEA R8, R30, R5, 0x1 ;  /* 0x000000051e087211 */ /* 0x000fe400078e08ff */
[----:B------:R-:W-:Y:S02]  /*0d00*/  LEA.HI.X.SX32 R17, R17, R160, 0x1, P2 ;  /* 0x000000a011117211 */ /* 0x000fe400010f0eff */
[----:B------:R-:W-:Y:S02]  /*0d10*/  LEA R22, P2, R4, R112, 0x1 ;  /* 0x0000007004167211 */ /* 0x000fe400078408ff */
[----:B------:R-:W-:Y:S02]  /*0d20*/  LEA.HI.X.SX32 R21, R2, R160, 0x1, P1 ;  /* 0x000000a002157211 */ /* 0x000fe400008f0eff */
[----:B------:R-:W-:-:S02]  /*0d30*/  LEA R18, P0, R19, R112, 0x1 ;  /* 0x0000007013127211 */ /* 0x000fc400078008ff */
[----:B------:R-:W-:Y:S02]  /*0d40*/  LEA R2, R30, R8, 0x1 ;  /* 0x000000081e027211 */ /* 0x000fe400078e08ff */
[-C--:B------:R-:W-:Y:S02]  /*0d50*/  LEA.HI.X.SX32 R23, R4, R160.reuse, 0x1, P2 ;  /* 0x000000a004177211 */ /* 0x080fe400010f0eff */
[----:B------:R-:W-:Y:S02]  /*0d60*/  LEA.HI.X.SX32 R19, R19, R160, 0x1, P0 ;  /* 0x000000a013137211 */ /* 0x000fe400000f0eff */
[----:B------:R-:W-:Y:S02]  /*0d70*/  LEA R28, P2, R5, R112, 0x1 ;  /* 0x00000070051c7211 */ /* 0x000fe400078408ff */
[----:B------:R-:W-:Y:S02]  /*0d80*/  LEA R4, R30, R2, 0x1 ;  /* 0x000000021e047211 */ /* 0x000fe400078e08ff */
[----:B------:R-:W-:-:S02]  /*0d90*/  LEA R24, P0, R6, R112, 0x1 ;  /* 0x0000007006187211 */ /* 0x000fc400078008ff */
[----:B------:R-:W-:Y:S02]  /*0da0*/  LEA R26, P1, R7, R112, 0x1 ;  /* 0x00000070071a7211 */ /* 0x000fe400078208ff */
[-C--:B------:R-:W-:Y:S01]  /*0db0*/  LEA.HI.X.SX32 R29, R5, R160.reuse, 0x1, P2 ;  /* 0x000000a0051d7211 */ /* 0x080fe200010f0eff */
[----:B------:R-:W-:Y:S01]  /*0dc0*/  IMAD R5, R30, 0x2, R4 ;  /* 0x000000021e057824 */ /* 0x000fe200078e0204 */
[-C--:B------:R-:W-:Y:S01]  /*0dd0*/  LEA.HI.X.SX32 R25, R6, R160.reuse, 0x1, P0 ;  /* 0x000000a006197211 */ /* 0x080fe200000f0eff */
[----:B------:R-:W-:Y:S01]  /*0de0*/  IMAD R6, R38, 0x90, RZ ;  /* 0x0000009026067824 */ /* 0x000fe200078e02ff */
[----:B------:R-:W-:Y:S02]  /*0df0*/  LEA.HI.X.SX32 R27, R7, R160, 0x1, P1 ;  /* 0x000000a0071b7211 */ /* 0x000fe400008f0eff */
[-C--:B------:R-:W-:Y:S02]  /*0e00*/  LEA R30, P0, R8, R112.reuse, 0x1 ;  /* 0x00000070081e7211 */ /* 0x080fe400078008ff */
[----:B------:R-:W-:-:S02]  /*0e10*/  LEA R32, P1, R2, R112, 0x1 ;  /* 0x0000007002207211 */ /* 0x000fc400078208ff */
[-C--:B------:R-:W-:Y:S02]  /*0e20*/  LEA R34, P2, R4, R112.reuse, 0x1 ;  /* 0x0000007004227211 */ /* 0x080fe400078408ff */
[----:B------:R-:W-:Y:S02]  /*0e30*/  LEA R112, P3, R5, R112, 0x1 ;  /* 0x0000007005707211 */ /* 0x000fe400078608ff */
[----:B------:R-:W-:Y:S02]  /*0e40*/  LOP3.LUT R6, R6, 0x30, R37, 0x78, !PT ;  /* 0x0000003006067812 */ /* 0x000fe400078e7825 */
[-C--:B------:R-:W-:Y:S02]  /*0e50*/  LEA.HI.X.SX32 R31, R8, R160.reuse, 0x1, P0 ;  /* 0x000000a0081f7211 */ /* 0x080fe400000f0eff */
[-C--:B------:R-:W-:Y:S02]  /*0e60*/  LEA.HI.X.SX32 R33, R2, R160.reuse, 0x1, P1 ;  /* 0x000000a002217211 */ /* 0x080fe400008f0eff */
[----:B------:R-:W-:-:S02]  /*0e70*/  LEA.HI.X.SX32 R35, R4, R160, 0x1, P2 ;  /* 0x000000a004237211 */ /* 0x000fc400010f0eff */
[----:B------:R-:W-:Y:S02]  /*0e80*/  LEA.HI.X.SX32 R113, R5, R160, 0x1, P3 ;  /* 0x000000a005717211 */ /* 0x000fe400018f0eff */
[----:B------:R-:W-:Y:S02]  /*0e90*/  MOV R4, 0x3f800000 ;  /* 0x3f80000000047802 */ /* 0x000fe40000000f00 */
[----:B------:R-:W-:Y:S02]  /*0ea0*/  MOV R5, RZ ;  /* 0x000000ff00057202 */ /* 0x000fe40000000f00 */
[----:B------:R-:W-:Y:S02]  /*0eb0*/  MOV R2, RZ ;  /* 0x000000ff00027202 */ /* 0x000fe40000000f00 */
[----:B------:R-:W-:Y:S02]  /*0ec0*/  MOV R8, 0x3f800000 ;  /* 0x3f80000000087802 */ /* 0x000fe40000000f00 */
[----:B------:R-:W-:-:S02]  /*0ed0*/  LOP3.LUT R7, R36, 0x30, R37, 0x78, !PT ;  /* 0x0000003024077812 */ /* 0x000fc400078e7825 */
[----:B0-----:R-:W-:-:S07]  /*0ee0*/  LOP3.LUT R160, R6, 0x40, RZ, 0x3c, !PT ;  /* 0x0000004006a07812 */ /* 0x001fce00078e3cff */
.L_x_1:
[----:B------:R-:W-:-:S04]  /*0ef0*/  IMAD.WIDE R36, R5, 0x2, R156 ;  /* 0x0000000205247825 */ /* 0x000fc800078e029c */
[C---:B------:R-:W-:Y:S01]  /*0f00*/  IMAD.WIDE R38, R5.reuse, 0x2, R154 ;  /* 0x0000000205267825 */ /* 0x040fe200078e029a */
[----:B------:R0:W2:Y:S03]  /*0f10*/  LDG.E.U16 R9, desc[UR10][R36.64] ;  /* 0x0000000a24097981 */ /* 0x0000a6000c1e1500 */
[C---:B------:R-:W-:Y:S01]  /*0f20*/  IMAD.WIDE R40, R5.reuse, 0x2, R152 ;  /* 0x0000000205287825 */ /* 0x040fe200078e0298 */
[----:B------:R1:W3:Y:S03]  /*0f30*/  LDG.E.U16 R56, desc[UR10][R38.64] ;  /* 0x0000000a26387981 */ /* 0x0002e6000c1e1500 */
[C---:B------:R-:W-:Y:S01]  /*0f40*/  IMAD.WIDE R42, R5.reuse, 0x2, R150 ;  /* 0x00000002052a7825 */ /* 0x040fe200078e0296 */
[----:B------:R4:W5:Y:S03]  /*0f50*/  LDG.E.U16 R57, desc[UR10][R40.64] ;  /* 0x0000000a28397981 */ /* 0x000966000c1e1500 */
[C---:B------:R-:W-:Y:S01]  /*0f60*/  IMAD.WIDE R44, R5.reuse, 0x2, R148 ;  /* 0x00000002052c7825 */ /* 0x040fe200078e0294 */
[----:B------:R1:W3:Y:S03]  /*0f70*/  LDG.E.U16 R58, desc[UR10][R42.64] ;  /* 0x0000000a2a3a7981 */ /* 0x0002e6000c1e1500 */
[C---:B------:R-:W-:Y:S01]  /*0f80*/  IMAD.WIDE R46, R5.reuse, 0x2, R146 ;  /* 0x00000002052e7825 */ /* 0x040fe200078e0292 */
[----:B------:R1:W3:Y:S03]  /*0f90*/  LDG.E.U16 R59, desc[UR10][R44.64] ;  /* 0x0000000a2c3b7981 */ /* 0x0002e6000c1e1500 */
[C---:B0-----:R-:W-:Y:S01]  /*0fa0*/  IMAD.WIDE R36, R5.reuse, 0x2, R138 ;  /* 0x0000000205247825 */ /* 0x041fe200078e028a */
[----:B------:R0:W3:Y:S03]  /*0fb0*/  LDG.E.U16 R76, desc[UR10][R46.64] ;  /* 0x0000000a2e4c7981 */ /* 0x0000e6000c1e1500 */
[----:B------:R-:W-:-:S02]  /*0fc0*/  IMAD.WIDE R48, R5, 0x2, R134 ;  /* 0x0000000205307825 */ /* 0x000fc400078e0286 */
[----:B------:R-:W3:Y:S02]  /*0fd0*/  LDG.E.U16 R37, desc[UR10][R36.64] ;  /* 0x0000000a24257981 */ /* 0x000ee4000c1e1500 */
[C---:B------:R-:W-:Y:S02]  /*0fe0*/  IMAD.WIDE R50, R5.reuse, 0x2, R130 ;  /* 0x0000000205327825 */ /* 0x040fe400078e0282 */
[----:B------:R-:W3:Y:S02]  /*0ff0*/  LDG.E.U16 R49, desc[UR10][R48.64] ;  /* 0x0000000a30317981 */ /* 0x000ee4000c1e1500 */
[C---:B------:R-:W-:Y:S02]  /*1000*/  IMAD.WIDE R52, R5.reuse, 0x2, R126 ;  /* 0x0000000205347825 */ /* 0x040fe400078e027e */
[----:B------:R-:W3:Y:S02]  /*1010*/  LDG.E.U16 R51, desc[UR10][R50.64] ;  /* 0x0000000a32337981 */ /* 0x000ee4000c1e1500 */
[----:B------:R-:W-:-:S02]  /*1020*/  IMAD.WIDE R54, R5, 0x2, R122 ;  /* 0x0000000205367825 */ /* 0x000fc400078e027a */
[----:B------:R-:W3:Y:S02]  /*1030*/  LDG.E.U16 R53, desc[UR10][R52.64] ;  /* 0x0000000a34357981 */ /* 0x000ee4000c1e1500 */
[C---:B-1----:R-:W-:Y:S02]  /*1040*/  IMAD.WIDE R38, R5.reuse, 0x2, R136 ;  /* 0x0000000205267825 */ /* 0x042fe400078e0288 */
[----:B------:R-:W3:Y:S02]  /*1050*/  LDG.E.U16 R55, desc[UR10][R54.64] ;  /* 0x0000000a36377981 */ /* 0x000ee4000c1e1500 */
[C---:B----4-:R-:W-:Y:S02]  /*1060*/  IMAD.WIDE R40, R5.reuse, 0x2, R132 ;  /* 0x0000000205287825 */ /* 0x050fe400078e0284 */
[----:B------:R-:W4:Y:S02]  /*1070*/  LDG.E.U16 R38, desc[UR10][R38.64] ;  /* 0x0000000a26267981 */ /* 0x000f24000c1e1500 */
[----:B------:R-:W-:-:S02]  /*1080*/  IMAD.WIDE R42, R5, 0x2, R128 ;  /* 0x00000002052a7825 */ /* 0x000fc400078e0280 */
[----:B------:R-:W4:Y:S02]  /*1090*/  LDG.E.U16 R40, desc[UR10][R40.64] ;  /* 0x0000000a28287981 */ /* 0x000f24000c1e1500 */
[C---:B------:R-:W-:Y:S02]  /*10a0*/  IMAD.WIDE R44, R5.reuse, 0x2, R124 ;  /* 0x00000002052c7825 */ /* 0x040fe400078e027c */
[----:B------:R-:W4:Y:S02]  /*10b0*/  LDG.E.U16 R42, desc[UR10][R42.64] ;  /* 0x0000000a2a2a7981 */ /* 0x000f24000c1e1500 */
[----:B0-----:R-:W-:Y:S02]  /*10c0*/  IMAD.WIDE R46, R5, 0x2, R120 ;  /* 0x00000002052e7825 */ /* 0x001fe400078e0278 */
[----:B------:R-:W4:Y:S04]  /*10d0*/  LDG.E.U16 R44, desc[UR10][R44.64] ;  /* 0x0000000a2c2c7981 */ /* 0x000f28000c1e1500 */
[----:B------:R-:W4:Y:S01]  /*10e0*/  LDG.E.U16 R46, desc[UR10][R46.64] ;  /* 0x0000000a2e2e7981 */ /* 0x000f22000c1e1500 */
[----:B------:R-:W-:Y:S01]  /*10f0*/  BAR.SYNC.DEFER_BLOCKING 0x0 ;  /* 0x0000000000007b1d */ /* 0x000fe20000010000 */
[----:B------:R-:W-:-:S04]  /*1100*/  IMAD.WIDE R142, R2, 0x2, R34 ;  /* 0x00000002028e7825 */ /* 0x000fc800078e0222 */
[C---:B------:R-:W-:Y:S01]  /*1110*/  IMAD.WIDE R144, R2.reuse, 0x2, R22 ;  /* 0x0000000202907825 */ /* 0x040fe200078e0216 */
[----:B--2---:R-:W-:Y:S04]  /*1120*/  STS.U16 [R0+UR6], R9 ;  /* 0x0000000900007988 */ /* 0x004fe80008000406 */
[----:B-----5:R-:W-:Y:S04]  /*1130*/  STS.U16 [R0+UR6+0x200], R57 ;  /* 0x0002003900007988 */ /* 0x020fe80008000406 */
[----:B---3--:R-:W-:Y:S04]  /*1140*/  STS.U16 [R0+UR6+0x400], R59 ;  /* 0x0004003b00007988 */ /* 0x008fe80008000406 */
[----:B------:R-:W-:Y:S04]  /*1150*/  STS.U16 [R0+UR6+0x600], R37 ;  /* 0x0006002500007988 */ /* 0x000fe80008000406 */
[----:B------:R-:W-:Y:S04]  /*1160*/  STS.U16 [R0+UR6+0x800], R49 ;  /* 0x0008003100007988 */ /* 0x000fe80008000406 */
[----:B------:R-:W-:Y:S04]  /*1170*/  STS.U16 [R0+UR6+0xa00], R51 ;  /* 0x000a003300007988 */ /* 0x000fe80008000406 */
[----:B------:R-:W-:Y:S04]  /*1180*/  STS.U16 [R0+UR6+0xc00], R53 ;  /* 0x000c003500007988 */ /* 0x000fe80008000406 */
[----:B------:R-:W-:Y:S04]  /*1190*/  STS.U16 [R0+UR6+0xe00], R55 ;  /* 0x000e003700007988 */ /* 0x000fe80008000406 */
[----:B------:R-:W-:Y:S04]  /*11a0*/  STS.U16 [R159+UR6+0x100], R56 ;  /* 0x000100389f007988 */ /* 0x000fe80008000406 */
[----:B------:R-:W-:Y:S04]  /*11b0*/  STS.U16 [R159+UR6+0x300], R58 ;  /* 0x0003003a9f007988 */ /* 0x000fe80008000406 */
[----:B------:R-:W-:Y:S04]  /*11c0*/  STS.U16 [R159+UR6+0x500], R76 ;  /* 0x0005004c9f007988 */ /* 0x000fe80008000406 */
[----:B----4-:R-:W-:Y:S04]  /*11d0*/  STS.U16 [R159+UR6+0x700], R38 ;  /* 0x000700269f007988 */ /* 0x010fe80008000406 */
[----:B------:R-:W-:Y:S04]  /*11e0*/  STS.U16 [R159+UR6+0x900], R40 ;  /* 0x000900289f007988 */ /* 0x000fe80008000406 */
[----:B------:R-:W-:Y:S04]  /*11f0*/  STS.U16 [R159+UR6+0xb00], R42 ;  /* 0x000b002a9f007988 */ /* 0x000fe80008000406 */
[----:B------:R-:W-:Y:S04]  /*1200*/  STS.U16 [R159+UR6+0xd00], R44 ;  /* 0x000d002c9f007988 */ /* 0x000fe80008000406 */
[----:B------:R-:W-:Y:S01]  /*1210*/  STS.U16 [R159+UR6+0xf00], R46 ;  /* 0x000f002e9f007988 */ /* 0x000fe20008000406 */
[----:B------:R-:W-:Y:S06]  /*1220*/  BAR.SYNC.DEFER_BLOCKING 0x0 ;  /* 0x0000000000007b1d */ /* 0x000fec0000010000 */
[----:B------:R-:W-:Y:S04]  /*1230*/  LDSM.16.MT88.4 R108, [R158+0x1000] ;  /* 0x001000009e6c783b */ /* 0x000fe80000004200 */
[----:B------:R-:W0:Y:S04]  /*1240*/  LDSM.16.M88.4 R72, [R7+UR6+0x200] ;  /* 0x000200060748783b */ /* 0x000e280008000200 */
[----:B------:R-:W1:Y:S04]  /*1250*/  LDSM.16.M88.4 R56, [R7+UR6+0x400] ;  /* 0x000400060738783b */ /* 0x000e680008000200 */
[----:B------:R-:W-:Y:S04]  /*1260*/  LDSM.16.MT88.4 R92, [R158+0x1400] ;  /* 0x001400009e5c783b */ /* 0x000fe80000004200 */
[----:B------:R-:W-:Y:S04]  /*1270*/  LDSM.16.M88.4 R44, [R7+UR6+0xc00] ;  /* 0x000c0006072c783b */ /* 0x000fe80008000200 */
[----:B------:R-:W2:Y:S04]  /*1280*/  LDSM.16.M88.4 R36, [R7+UR6+0xa00] ;  /* 0x000a00060724783b */ /* 0x000ea80008000200 */
[----:B------:R-:W3:Y:S04]  /*1290*/  LDSM.16.M88.4 R68, [R7+UR6] ;  /* 0x000000060744783b */ /* 0x000ee80008000200 */
[----:B------:R-:W4:Y:S04]  /*12a0*/  LDSM.16.M88.4 R52, [R7+UR6+0x600] ;  /* 0x000600060734783b */ /* 0x000f280008000200 */
[----:B------:R-:W5:Y:S04]  /*12b0*/  LDSM.16.M88.4 R40, [R7+UR6+0x800] ;  /* 0x000800060728783b */ /* 0x000f680008000200 */
[----:B------:R-:W3:Y:S04]  /*12c0*/  LDSM.16.M88.4 R48, [R7+UR6+0xe00] ;  /* 0x000e00060730783b */ /* 0x000ee80008000200 */
[----:B------:R-:W5:Y:S01]  /*12d0*/  LDG.E.U16 R142, desc[UR10][R142.64] ;  /* 0x0000000a8e8e7981 */ /* 0x000f62000c1e1500 */
[C---:B0-----:R-:W-:Y:S03]  /*12e0*/  HMMA.16816.F32 R76, R108.reuse, R72, RZ ;  /* 0x000000486c4c723c */ /* 0x041fe600000018ff */
[----:B------:R-:W5:Y:S05]  /*12f0*/  LDG.E.U16 R144, desc[UR10][R144.64] ;  /* 0x0000000a90907981 */ /* 0x000f6a000c1e1500 */
[C---:B-1----:R-:W-:Y:S08]  /*1300*/  HMMA.16816.F32 R104, R108.reuse, R56, RZ ;  /* 0x000000386c68723c */ /* 0x042ff000000018ff */
[----:B--2---:R-:W-:Y:S01]  /*1310*/  HMMA.16816.F32 R100, R108, R36, RZ ;  /* 0x000000246c64723c */ /* 0x004fe200000018ff */
[----:B------:R-:W-:-:S07]  /*1320*/  IMAD.WIDE R36, R2, 0x2, R12 ;  /* 0x0000000202247825 */ /* 0x000fce00078e020c */
[----:B------:R-:W-:Y:S08]  /*1330*/  HMMA.16816.F32 R72, R92, R74, R76 ;  /* 0x0000004a5c48723c */ /* 0x000ff0000000184c */
[----:B------:R-:W-:Y:S01]  /*1340*/  HMMA.16816.F32 R76, R108, R44, RZ ;  /* 0x0000002c6c4c723c */ /* 0x000fe200000018ff */
[----:B------:R-:W-:-:S06]  /*1350*/  IMAD.WIDE R44, R2, 0x2, R118 ;  /* 0x00000002022c7825 */ /* 0x000fcc00078e0276 */
[----:B------:R-:W2:Y:S01]  /*1360*/  LDG.E.U16 R44, desc[UR10][R44.64] ;  /* 0x0000000a2c2c7981 */ /* 0x000ea2000c1e1500 */
[----:B---3--:R-:W-:Y:S01]  /*1370*/  HMMA.16816.F32 R88, R108, R68, RZ ;  /* 0x000000446c58723c */ /* 0x008fe200000018ff */
[----:B------:R-:W-:-:S06]  /*1380*/  IMAD.WIDE R56, R2, 0x2, R26 ;  /* 0x0000000202387825 */ /* 0x000fcc00078e021a */
[----:B------:R-:W3:Y:S01]  /*1390*/  LDG.E.U16 R56, desc[UR10][R56.64] ;  /* 0x0000000a38387981 */ /* 0x000ee2000c1e1500 */
[----:B----4-:R-:W-:Y:S01]  /*13a0*/  HMMA.16816.F32 R96, R108, R52, RZ ;  /* 0x000000346c60723c */ /* 0x010fe200000018ff */
[C---:B------:R-:W-:Y:S02]  /*13b0*/  IMAD.WIDE R52, R2.reuse, 0x2, R14 ;  /* 0x0000000202347825 */ /* 0x040fe400078e020e */
[----:B------:R0:W4:Y:S04]  /*13c0*/  LDG.E.U16 R45, desc[UR10][R36.64] ;  /* 0x0000000a242d7981 */ /* 0x000128000c1e1500 */
[----:B------:R-:W3:Y:S01]  /*13d0*/  LDG.E.U16 R52, desc[UR10][R52.64] ;  /* 0x0000000a34347981 */ /* 0x000ee2000c1e1500 */
[C---:B0-----:R-:W-:Y:S01]  /*13e0*/  IMAD.WIDE R36, R2.reuse, 0x2, R16 ;  /* 0x0000000202247825 */ /* 0x041fe200078e0210 */
[----:B------:R-:W-:Y:S04]  /*13f0*/  HMMA.16816.F32 R104, R92, R58, R104 ;  /* 0x0000003a5c68723c */ /* 0x000fe80000001868 */
[----:B------:R0:W4:Y:S01]  /*1400*/  LDG.E.U16 R53, desc[UR10][R36.64] ;  /* 0x0000000a24357981 */ /* 0x000122000c1e1500 */
[----:B------:R-:W-:-:S03]  /*1410*/  IMAD.WIDE R58, R2, 0x2, R30 ;  /* 0x00000002023a7825 */ /* 0x000fc600078e021e */
[----:B------:R-:W-:Y:S03]  /*1420*/  HMMA.16816.F32 R68, R92, R70, R88 ;  /* 0x000000465c44723c */ /* 0x000fe60000001858 */
[----:B------:R-:W4:Y:S01]  /*1430*/  LDG.E.U16 R58, desc[UR10][R58.64] ;  /* 0x0000000a3a3a7981 */ /* 0x000f22000c1e1500 */
[----:B0-----:R-:W-:-:S05]  /*1440*/  IMAD.WIDE R36, R2, 0x2, R28 ;  /* 0x0000000202247825 */ /* 0x001fca00078e021c */
[----:B------:R0:W4:Y:S01]  /*1450*/  LDG.E.U16 R57, desc[UR10][R36.64] ;  /* 0x0000000a24397981 */ /* 0x000122000c1e1500 */
[----:B-----5:R-:W-:Y:S01]  /*1460*/  HMMA.16816.F32 R88, R108, R40, RZ ;  /* 0x000000286c58723c */ /* 0x020fe200000018ff */
[----:B------:R-:W-:-:S04]  /*1470*/  IMAD.WIDE R40, R2, 0x2, R10 ;  /* 0x0000000202287825 */ /* 0x000fc800078e020a */
[----:B0-----:R-:W-:-:S03]  /*1480*/  IMAD.WIDE R36, R2, 0x2, R32 ;  /* 0x0000000202247825 */ /* 0x001fc600078e0220 */
[----:B------:R-:W-:Y:S01]  /*1490*/  HMMA.16816.F32 R108, R108, R48, RZ ;  /* 0x000000306c6c723c */ /* 0x000fe200000018ff */
[C---:B------:R-:W-:Y:S01]  /*14a0*/  IMAD.WIDE R48, R2.reuse, 0x2, R116 ;  /* 0x0000000202307825 */ /* 0x040fe200078e0274 */
[----:B------:R0:W5:Y:S06]  /*14b0*/  LDG.E.U16 R59, desc[UR10][R36.64] ;  /* 0x0000000a243b7981 */ /* 0x00016c000c1e1500 */
[----:B------:R-:W-:Y:S01]  /*14c0*/  HMMA.16816.F32 R96, R92, R54, R96 ;  /* 0x000000365c60723c */ /* 0x000fe20000001860 */
[----:B------:R-:W5:Y:S01]  /*14d0*/  LDG.E.U16 R48, desc[UR10][R48.64] ;  /* 0x0000000a30307981 */ /* 0x000f62000c1e1500 */
[----:B0-----:R-:W-:-:S04]  /*14e0*/  IMAD.WIDE R36, R2, 0x2, R112 ;  /* 0x0000000202247825 */ /* 0x001fc800078e0270 */
[C---:B------:R-:W-:Y:S01]  /*14f0*/  IMAD.WIDE R54, R2.reuse, 0x2, R18 ;  /* 0x0000000202367825 */ /* 0x040fe200078e0212 */
[----:B------:R0:W5:Y:S04]  /*1500*/  LDG.E.U16 R143, desc[UR10][R36.64] ;  /* 0x0000000a248f7981 */ /* 0x000168000c1e1500 */
[----:B------:R1:W5:Y:S04]  /*1510*/  LDG.E.U16 R49, desc[UR10][R40.64] ;  /* 0x0000000a28317981 */ /* 0x000368000c1e1500 */
[----:B------:R-:W5:Y:S01]  /*1520*/  LDG.E.U16 R54, desc[UR10][R54.64] ;  /* 0x0000000a36367981 */ /* 0x000f62000c1e1500 */
[----:B0-----:R-:W-:-:S04]  /*1530*/  IMAD.WIDE R36, R2, 0x2, R24 ;  /* 0x0000000202247825 */ /* 0x001fc800078e0218 */
[----:B-1----:R-:W-:Y:S01]  /*1540*/  IMAD.WIDE R40, R2, 0x2, R20 ;  /* 0x0000000202287825 */ /* 0x002fe200078e0214 */
[----:B------:R0:W5:Y:S04]  /*1550*/  LDG.E.U16 R145, desc[UR10][R36.64] ;  /* 0x0000000a24917981 */ /* 0x000168000c1e1500 */
[----:B------:R1:W5:Y:S01]  /*1560*/  LDG.E.U16 R55, desc[UR10][R40.64] ;  /* 0x0000000a28377981 */ /* 0x000362000c1e1500 */
[C---:B------:R-:W-:Y:S01]  /*1570*/  HMMA.16816.F32 R88, R92.reuse, R42, R88 ;  /* 0x0000002a5c58723c */ /* 0x040fe20000001858 */
[----:B------:R-:W-:Y:S01]  /*1580*/  FMUL R9, R68, UR8 ;  /* 0x0000000844097c20 */ /* 0x000fe20008400000 */
[----:B------:R-:W-:Y:S06]  /*1590*/  BAR.SYNC.DEFER_BLOCKING 0x0 ;  /* 0x0000000000007b1d */ /* 0x000fec0000010000 */
[----:B------:R-:W-:Y:S01]  /*15a0*/  HMMA.16816.F32 R100, R92, R38, R100 ;  /* 0x000000265c64723c */ /* 0x000fe20000001864 */
[----:B------:R-:W-:Y:S01]  /*15b0*/  FMUL R38, R69, UR8 ;  /* 0x0000000845267c20 */ /* 0x000fe20008400000 */
[----:B------:R-:W-:-:S05]  /*15c0*/  FMUL R39, R72, UR8 ;  /* 0x0000000848277c20 */ /* 0x000fca0008400000 */
[----:B------:R-:W-:Y:S01]  /*15d0*/  FMNMX3 R39, R9, R38, R39, !PT ;  /* 0x0000002609277276 */ /* 0x000fe20007800027 */
[----:B------:R-:W-:Y:S01]  /*15e0*/  FMUL R9, R73, UR8 ;  /* 0x0000000849097c20 */ /* 0x000fe20008400000 */
[----:B------:R-:W-:Y:S01]  /*15f0*/  FMUL R38, R104, UR8 ;  /* 0x0000000868267c20 */ /* 0x000fe20008400000 */
[----:B------:R-:W-:Y:S01]  /*1600*/  HMMA.16816.F32 R76, R92, R46, R76 ;  /* 0x0000002e5c4c723c */ /* 0x000fe2000000184c */
[----:B0-----:R-:W-:-:S03]  /*1610*/  FMUL R36, R96, UR8 ;  /* 0x0000000860247c20 */ /* 0x001fc60008400000 */
[----:B------:R-:W-:Y:S01]  /*1620*/  FMNMX3 R38, R39, R9, R38, !PT ;  /* 0x0000000927267276 */ /* 0x000fe20007800026 */
[----:B------:R-:W-:Y:S01]  /*1630*/  FMUL R9, R105, UR8 ;  /* 0x0000000869097c20 */ /* 0x000fe20008400000 */
[----:B------:R-:W-:Y:S02]  /*1640*/  FMUL R37, R88, UR8 ;  /* 0x0000000858257c20 */ /* 0x000fe40008400000 */
[----:B------:R-:W-:Y:S02]  /*1650*/  HMMA.16816.F32 R108, R92, R50, R108 ;  /* 0x000000325c6c723c */ /* 0x000fe4000000186c */
[----:B------:R-:W-:Y:S01]  /*1660*/  FMNMX3 R9, R38, R9, R36, !PT ;  /* 0x0000000926097276 */ /* 0x000fe20007800024 */
[----:B------:R-:W-:-:S05]  /*1670*/  FMUL R36, R97, UR8 ;  /* 0x0000000861247c20 */ /* 0x000fca0008400000 */
[----:B------:R-:W-:Y:S01]  /*1680*/  FMNMX3 R37, R9, R36, R37, !PT ;  /* 0x0000002409257276 */ /* 0x000fe20007800025 */
[----:B------:R-:W-:Y:S01]  /*1690*/  FMUL R9, R89, UR8 ;  /* 0x0000000859097c20 */ /* 0x000fe20008400000 */
        /* <DEDUP_REMOVED lines=8> */
[----:B------:R-:W-:-:S05]  /*1720*/  FMUL R9, R109, UR8 ;  /* 0x000000086d097c20 */ /* 0x000fca0008400000 */
[----:B------:R-:W-:-:S05]  /*1730*/  FMNMX R38, R9, R36, !PT ;  /* 0x0000002409267209 */ /* 0x000fca0007800000 */
[----:B------:R-:W1:Y:S01]  /*1740*/  SHFL.BFLY PT, R39, R38, 0x2, 0x1f ;  /* 0x0c401f0026277f89 */ /* 0x000e6200000e0000 */
[----:B------:R-:W-:Y:S01]  /*1750*/  FMUL R9, R70, UR8 ;  /* 0x0000000846097c20 */ /* 0x000fe20008400000 */
[----:B------:R-:W-:Y:S01]  /*1760*/  FMUL R36, R71, UR8 ;  /* 0x0000000847247c20 */ /* 0x000fe20008400000 */
[----:B------:R-:W-:-:S05]  /*1770*/  FMUL R37, R74, UR8 ;  /* 0x000000084a257c20 */ /* 0x000fca0008400000 */
[----:B------:R-:W-:Y:S01]  /*1780*/  FMNMX3 R37, R9, R36, R37, !PT ;  /* 0x0000002409257276 */ /* 0x000fe20007800025 */
[----:B------:R-:W-:Y:S01]  /*1790*/  FMUL R9, R75, UR8 ;  /* 0x000000084b097c20 */ /* 0x000fe20008400000 */
[----:B------:R-:W-:-:S05]  /*17a0*/  FMUL R36, R106, UR8 ;  /* 0x000000086a247c20 */ /* 0x000fca0008400000 */
[----:B------:R-:W-:Y:S01]  /*17b0*/  FMNMX3 R9, R37, R9, R36, !PT ;  /* 0x0000000925097276 */ /* 0x000fe20007800024 */
[----:B------:R-:W-:Y:S01]  /*17c0*/  FMUL R36, R98, UR8 ;  /* 0x0000000862247c20 */ /* 0x000fe20008400000 */
[----:B------:R-:W-:Y:S01]  /*17d0*/  FMUL R37, R107, UR8 ;  /* 0x000000086b257c20 */ /* 0x000fe20008400000 */
[----:B-1----:R-:W-:-:S05]  /*17e0*/  FMNMX R40, R38, R39, !PT ;  /* 0x0000002726287209 */ /* 0x002fca0007800000 */
[----:B------:R-:W0:Y:S01]  /*17f0*/  SHFL.BFLY PT, R39, R40, 0x1, 0x1f ;  /* 0x0c201f0028277f89 */ /* 0x000e2200000e0000 */
        /* <DEDUP_REMOVED lines=12> */
[----:B0-----:R-:W-:-:S04]  /*18c0*/  FMNMX3 R9, R40, R39, R115, !PT ;  /* 0x0000002728097276 */ /* 0x001fc80007800073 */
[----:B------:R-:W-:Y:S01]  /*18d0*/  FMNMX3 R36, R38, R36, R37, !PT ;  /* 0x0000002426247276 */ /* 0x000fe20007800025 */
[--C-:B------:R-:W-:Y:S01]  /*18e0*/  FFMA R37, R69, UR8, -R9.reuse ;  /* 0x0000000845257c23 */ /* 0x100fe20008000809 */
[----:B------:R-:W-:-:S03]  /*18f0*/  FFMA R68, R68, UR8, -R9 ;  /* 0x0000000844447c23 */ /* 0x000fc60008000809 */
[----:B------:R-:W-:Y:S01]  /*1900*/  FMUL R40, R37, 1.4426950216293334961 ;  /* 0x3fb8aa3b25287820 */ /* 0x000fe20000400000 */
[----:B------:R-:W-:Y:S01]  /*1910*/  FFMA R37, R72, UR8, -R9 ;  /* 0x0000000848257c23 */ /* 0x000fe20008000809 */
[----:B------:R-:W-:-:S03]  /*1920*/  FMUL R38, R68, 1.4426950216293334961 ;  /* 0x3fb8aa3b44267820 */ /* 0x000fc60000400000 */
[----:B------:R-:W-:Y:S01]  /*1930*/  FMUL R68, R37, 1.4426950216293334961 ;  /* 0x3fb8aa3b25447820 */ /* 0x000fe20000400000 */
[----:B------:R-:W-:Y:S01]  /*1940*/  FMUL R37, R111, UR8 ;  /* 0x000000086f257c20 */ /* 0x000fe20008400000 */
[----:B------:R0:W-:Y:S04]  /*1950*/  MUFU.EX2 R69, R38 ;  /* 0x0000002600457308 */ /* 0x0001e80000000800 */
[----:B0-----:R-:W-:-:S05]  /*1960*/  FMNMX R38, R37, R36, !PT ;  /* 0x0000002425267209 */ /* 0x001fca0007800000 */
[----:B------:R-:W0:Y:S02]  /*1970*/  SHFL.BFLY PT, R43, R38, 0x2, 0x1f ;  /* 0x0c401f00262b7f89 */ /* 0x000e2400000e0000 */
[----:B0-----:R-:W-:-:S05]  /*1980*/  FMNMX R43, R38, R43, !PT ;  /* 0x0000002b262b7209 */ /* 0x001fca0007800000 */
[----:B------:R-:W0:Y:S04]  /*1990*/  SHFL.BFLY PT, R42, R43, 0x1, 0x1f ;  /* 0x0c201f002b2a7f89 */ /* 0x000e2800000e0000 */
[----:B------:R-:W-:Y:S01]  /*19a0*/  STS.U16 [R0+UR6+0x800], R144 ;  /* 0x0008009000007988 */ /* 0x000fe20008000406 */
[----:B------:R-:W-:Y:S01]  /*19b0*/  FADD R46, -R9, R115 ;  /* 0x00000073092e7221 */ /* 0x000fe20000000100 */
[----:B------:R-:W-:-:S03]  /*19c0*/  FFMA R73, R73, UR8, -R9 ;  /* 0x0000000849497c23 */ /* 0x000fc60008000809 */
[----:B------:R-:W-:Y:S01]  /*19d0*/  FMUL R92, R46, 1.4426950216293334961 ;  /* 0x3fb8aa3b2e5c7820 */ /* 0x000fe20000400000 */
[----:B--2---:R-:W-:Y:S01]  /*19e0*/  STS.U16 [R0+UR6], R44 ;  /* 0x0000002c00007988 */ /* 0x004fe20008000406 */
[----:B0-----:R-:W-:-:S03]  /*19f0*/  FMNMX3 R42, R43, R42, R114, !PT ;  /* 0x0000002a2b2a7276 */ /* 0x001fc60007800072 */
[----:B---3--:R-:W-:Y:S04]  /*1a00*/  STS.U16 [R0+UR6+0x400], R52 ;  /* 0x0004003400007988 */ /* 0x008fe80008000406 */
[----:B----4-:R-:W-:Y:S04]  /*1a10*/  STS.U16 [R0+UR6+0xc00], R58 ;  /* 0x000c003a00007988 */ /* 0x010fe80008000406 */
[----:B------:R-:W-:Y:S01]  /*1a20*/  STS.U16 [R159+UR6+0x500], R53 ;  /* 0x000500359f007988 */ /* 0x000fe20008000406 */
[--C-:B------:R-:W-:Y:S01]  /*1a30*/  FFMA R70, R70, UR8, -R42.reuse ;  /* 0x0000000846467c23 */ /* 0x100fe2000800082a */
[----:B------:R-:W-:-:S02]  /*1a40*/  FFMA R46, R71, UR8, -R42 ;  /* 0x00000008472e7c23 */ /* 0x000fc4000800082a */
[----:B-----5:R-:W-:Y:S04]  /*1a50*/  STS.U16 [R159+UR6+0xd00], R59 ;  /* 0x000d003b9f007988 */ /* 0x020fe80008000406 */
[----:B------:R0:W-:Y:S01]  /*1a60*/  STS.U16 [R159+UR6+0x100], R48 ;  /* 0x000100309f007988 */ /* 0x0001e20008000406 */
[----:B------:R-:W-:Y:S01]  /*1a70*/  FMUL R73, R73, 1.4426950216293334961 ;  /* 0x3fb8aa3b49497820 */ /* 0x000fe20000400000 */
[----:B------:R-:W-:Y:S01]  /*1a80*/  FFMA R76, R76, UR8, -R9 ;  /* 0x000000084c4c7c23 */ /* 0x000fe20008000809 */
[--C-:B------:R-:W-:Y:S01]  /*1a90*/  FFMA R74, R74, UR8, -R42.reuse ;  /* 0x000000084a4a7c23 */ /* 0x100fe2000800082a */
[----:B------:R-:W-:Y:S01]  /*1aa0*/  FMUL R47, R70, 1.4426950216293334961 ;  /* 0x3fb8aa3b462f7820 */ /* 0x000fe20000400000 */
[----:B------:R-:W-:Y:S04]  /*1ab0*/  STS.U16 [R159+UR6+0x900], R145 ;  /* 0x000900919f007988 */ /* 0x000fe80008000406 */
[----:B------:R-:W-:Y:S04]  /*1ac0*/  STS.U16 [R164+UR6+0x200], R49 ;  /* 0x00020031a4007988 */ /* 0x000fe80008000406 */
[----:B------:R1:W-:Y:S04]  /*1ad0*/  STS.U16 [R164+UR6+0x600], R54 ;  /* 0x00060036a4007988 */ /* 0x0003e80008000406 */
[----:B------:R-:W-:Y:S04]  /*1ae0*/  STS.U16 [R164+UR6+0xa00], R56 ;  /* 0x000a0038a4007988 */ /* 0x000fe80008000406 */
[----:B------:R-:W-:Y:S04]  /*1af0*/  STS.U16 [R164+UR6+0xe00], R142 ;  /* 0x000e008ea4007988 */ /* 0x000fe80008000406 */
[----:B------:R-:W-:Y:S04]  /*1b00*/  STS.U16 [R163+UR6+0x300], R45 ;  /* 0x0003002da3007988 */ /* 0x000fe80008000406 */
[----:B------:R2:W-:Y:S04]  /*1b10*/  STS.U16 [R163+UR6+0x700], R55 ;  /* 0x00070037a3007988 */ /* 0x0005e80008000406 */
[----:B------:R-:W-:Y:S04]  /*1b20*/  STS.U16 [R163+UR6+0xb00], R57 ;  /* 0x000b0039a3007988 */ /* 0x000fe80008000406 */
[----:B------:R-:W-:Y:S01]  /*1b30*/  STS.U16 [R163+UR6+0xf00], R143 ;  /* 0x000f008fa3007988 */ /* 0x000fe20008000406 */
[----:B------:R-:W-:Y:S01]  /*1b40*/  BAR.SYNC.DEFER_BLOCKING 0x0 ;  /* 0x0000000000007b1d */ /* 0x000fe20000010000 */
[----:B------:R-:W-:Y:S01]  /*1b50*/  FMUL R46, R46, 1.4426950216293334961 ;  /* 0x3fb8aa3b2e2e7820 */ /* 0x000fe20000400000 */
[----:B------:R-:W-:Y:S01]  /*1b60*/  FFMA R75, R75, UR8, -R42 ;  /* 0x000000084b4b7c23 */ /* 0x000fe2000800082a */
[----:B------:R-:W-:Y:S01]  /*1b70*/  FMUL R76, R76, 1.4426950216293334961 ;  /* 0x3fb8aa3b4c4c7820 */ /* 0x000fe20000400000 */
[----:B------:R-:W-:-:S02]  /*1b80*/  FMUL R70, R74, 1.4426950216293334961 ;  /* 0x3fb8aa3b4a467820 */ /* 0x000fc40000400000 */
[----:B------:R-:W3:Y:S01]  /*1b90*/  MUFU.EX2 R72, R40 ;  /* 0x0000002800487308 */ /* 0x000ee20000000800 */
[----:B------:R-:W-:Y:S01]  /*1ba0*/  FMUL R75, R75, 1.4426950216293334961 ;  /* 0x3fb8aa3b4b4b7820 */ /* 0x000fe20000400000 */
[----:B0-----:R-:W-:-:S06]  /*1bb0*/  FADD R48, -R42, R114 ;  /* 0x000000722a307221 */ /* 0x001fcc0000000100 */
[----:B------:R-:W-:Y:S01]  /*1bc0*/  MUFU.EX2 R141, R73 ;  /* 0x00000049008d7308 */ /* 0x000fe20000000800 */
[----:B------:R-:W-:-:S07]  /*1bd0*/  FMUL R93, R48, 1.4426950216293334961 ;  /* 0x3fb8aa3b305d7820 */ /* 0x000fce0000400000 */
[----:B------:R-:W-:Y:S01]  /*1be0*/  MUFU.EX2 R71, R47 ;  /* 0x0000002f00477308 */ /* 0x000fe20000000800 */
[----:B------:R-:W-:Y:S07]  /*1bf0*/  LDSM.16.M88.4 R48, [R6+UR6+0x400] ;  /* 0x000400060630783b */ /* 0x000fee0008000200 */
[----:B------:R-:W-:Y:S01]  /*1c00*/  MUFU.EX2 R68, R68 ;  /* 0x0000004400447308 */ /* 0x000fe20000000800 */
[--C-:B------:R-:W-:Y:S01]  /*1c10*/  FFMA R89, R89, UR8, -R9.reuse ;  /* 0x0000000859597c23 */ /* 0x100fe20008000809 */
[--C-:B------:R-:W-:Y:S01]  /*1c20*/  FFMA R77, R77, UR8, -R9.reuse ;  /* 0x000000084d4d7c23 */ /* 0x100fe20008000809 */
[--C-:B------:R-:W-:Y:S01]  /*1c30*/  FFMA R98, R98, UR8, -R42.reuse ;  /* 0x0000000862627c23 */ /* 0x100fe2000800082a */
[----:B------:R-:W-:Y:S01]  /*1c40*/  FFMA R53, R90, UR8, -R42 ;  /* 0x000000085a357c23 */ /* 0x000fe2000800082a */
[----:B------:R-:W-:Y:S03]  /*1c50*/  LDSM.16.M88.4 R56, [R6+UR6+0x800] ;  /* 0x000800060638783b */ /* 0x000fe60008000200 */
[----:B------:R0:W4:Y:S02]  /*1c60*/  MUFU.EX2 R73, R46 ;  /* 0x0000002e00497308 */ /* 0x0001240000000800 */
[----:B0-----:R-:W0:Y:S06]  /*1c70*/  LDSM.16.M88.4 R44, [R6+UR6] ;  /* 0x00000006062c783b */ /* 0x001e2c0008000200 */
[----:B------:R-:W-:Y:S08]  /*1c80*/  MUFU.EX2 R94, R76 ;  /* 0x0000004c005e7308 */ /* 0x000ff00000000800 */
[----:B------:R-:W5:Y:S08]  /*1c90*/  MUFU.EX2 R70, R70 ;  /* 0x0000004600467308 */ /* 0x000f700000000800 */
[----:B------:R1:W2:Y:S01]  /*1ca0*/  MUFU.EX2 R76, R75 ;  /* 0x0000004b004c7308 */ /* 0x0002a20000000800 */
[----:B---3--:R-:W-:Y:S01]  /*1cb0*/  F2FP.F16.F32.PACK_AB R52, R72, R69 ;  /* 0x000000454834723e */ /* 0x008fe200000000ff */
[--C-:B------:R-:W-:Y:S01]  /*1cc0*/  FFMA R39, R105, UR8, -R9.reuse ;  /* 0x0000000869277c23 */ /* 0x100fe20008000809 */
[----:B------:R-:W-:Y:S01]  /*1cd0*/  FMUL R37, R89, 1.4426950216293334961 ;  /* 0x3fb8aa3b59257820 */ /* 0x000fe20000400000 */
[----:B------:R-:W-:Y:S01]  /*1ce0*/  FFMA R100, R100, UR8, -R9 ;  /* 0x0000000864647c23 */ /* 0x000fe20008000809 */
[----:B-1----:R-:W-:Y:S01]  /*1cf0*/  FADD R75, R69, R72 ;  /* 0x00000048454b7221 */ /* 0x002fe20000000000 */
[----:B----4-:R-:W-:-:S02]  /*1d00*/  FADD R69, R71, R73 ;  /* 0x0000004947457221 */ /* 0x010fc40000000000 */
[----:B------:R-:W1:Y:S01]  /*1d10*/  MUFU.EX2 R92, R92 ;  /* 0x0000005c005c7308 */ /* 0x000e620000000800 */
[----:B------:R-:W-:Y:S01]  /*1d20*/  FMUL R40, R77, 1.4426950216293334961 ;  /* 0x3fb8aa3b4d287820 */ /* 0x000fe20000400000 */
[----:B------:R-:W-:Y:S01]  /*1d30*/  FMUL R89, R98, 1.4426950216293334961 ;  /* 0x3fb8aa3b62597820 */ /* 0x000fe20000400000 */
[----:B------:R-:W-:Y:S01]  /*1d40*/  FMUL R95, R53, 1.4426950216293334961 ;  /* 0x3fb8aa3b355f7820 */ /* 0x000fe20000400000 */
[----:B------:R-:W-:-:S04]  /*1d50*/  FFMA R106, R106, UR8, -R42 ;  /* 0x000000086a6a7c23 */ /* 0x000fc8000800082a */
[----:B------:R-:W3:Y:S01]  /*1d60*/  MUFU.EX2 R93, R93 ;  /* 0x0000005d005d7308 */ /* 0x000ee20000000800 */
[----:B------:R-:W-:Y:S01]  /*1d70*/  F2FP.F16.F32.PACK_AB R53, R73, R71 ;  /* 0x000000474935723e */ /* 0x000fe200000000ff */
[----:B------:R-:W-:Y:S01]  /*1d80*/  FADD R98, R68, R75 ;  /* 0x0000004b44627221 */ /* 0x000fe20000000000 */
[----:B------:R-:W-:Y:S01]  /*1d90*/  F2FP.F16.F32.PACK_AB R54, R141, R68 ;  /* 0x000000448d36723e */ /* 0x000fe200000000ff */
[----:B-----5:R-:W-:Y:S01]  /*1da0*/  FADD R77, R70, R69 ;  /* 0x00000045464d7221 */ /* 0x020fe20000000000 */
[----:B--2---:R-:W-:Y:S01]  /*1db0*/  F2FP.F16.F32.PACK_AB R55, R76, R70 ;  /* 0x000000464c37723e */ /* 0x004fe200000000ff */
[--C-:B------:R-:W-:Y:S01]  /*1dc0*/  FFMA R104, R104, UR8, -R9.reuse ;  /* 0x0000000868687c23 */ /* 0x100fe20008000809 */
[----:B------:R-:W2:Y:S01]  /*1dd0*/  LDSM.16.M88.4 R68, [R6+UR6+0xc00] ;  /* 0x000c00060644783b */ /* 0x000ea20008000200 */
[----:B------:R-:W-:Y:S01]  /*1de0*/  FMUL R39, R39, 1.4426950216293334961 ;  /* 0x3fb8aa3b27277820 */ /* 0x000fe20000400000 */
[----:B------:R-:W-:Y:S01]  /*1df0*/  FMUL R38, R100, 1.4426950216293334961 ;  /* 0x3fb8aa3b64267820 */ /* 0x000fe20000400000 */
[--C-:B------:R-:W-:Y:S01]  /*1e00*/  FFMA R101, R101, UR8, -R9.reuse ;  /* 0x0000000865657c23 */ /* 0x100fe20008000809 */
[----:B------:R-:W-:Y:S01]  /*1e10*/  FFMA R107, R107, UR8, -R42 ;  /* 0x000000086b6b7c23 */ /* 0x000fe2000800082a */
[----:B------:R-:W-:Y:S01]  /*1e20*/  FMUL R100, R106, 1.4426950216293334961 ;  /* 0x3fb8aa3b6a647820 */ /* 0x000fe20000400000 */
[----:B------:R-:W-:Y:S01]  /*1e30*/  FMUL R41, R104, 1.4426950216293334961 ;  /* 0x3fb8aa3b68297820 */ /* 0x000fe20000400000 */
[----:B------:R4:W-:Y:S01]  /*1e40*/  MUFU.EX2 R140, R39 ;  /* 0x00000027008c7308 */ /* 0x0009e20000000800 */
[--C-:B------:R-:W-:Y:S01]  /*1e50*/  FFMA R96, R96, UR8, -R9.reuse ;  /* 0x0000000860607c23 */ /* 0x100fe20008000809 */
[----:B------:R-:W-:Y:S01]  /*1e60*/  FFMA R97, R97, UR8, -R9 ;  /* 0x0000000861617c23 */ /* 0x000fe20008000809 */
[----:B-1----:R-:W-:Y:S01]  /*1e70*/  FMUL R60, R92, R60 ;  /* 0x0000003c5c3c7220 */ /* 0x002fe20000400000 */
[----:B----4-:R-:W-:Y:S01]  /*1e80*/  FMUL R39, R101, 1.4426950216293334961 ;  /* 0x3fb8aa3b65277820 */ /* 0x010fe20000400000 */
[----:B------:R-:W-:-:S03]  /*1e90*/  FMUL R101, R107, 1.4426950216293334961 ;  /* 0x3fb8aa3b6b657820 */ /* 0x000fc60000400000 */
[----:B------:R-:W1:Y:S01]  /*1ea0*/  MUFU.EX2 R105, R41 ;  /* 0x0000002900697308 */ /* 0x000e620000000800 */
[----:B------:R-:W-:Y:S01]  /*1eb0*/  FMUL R96, R96, 1.4426950216293334961 ;  /* 0x3fb8aa3b60607820 */ /* 0x000fe20000400000 */
[----:B------:R-:W-:Y:S01]  /*1ec0*/  FMUL R61, R92, R61 ;  /* 0x0000003d5c3d7220 */ /* 0x000fe20000400000 */
[C---:B---3--:R-:W-:Y:S01]  /*1ed0*/  FMUL R62, R93.reuse, R62 ;  /* 0x0000003e5d3e7220 */ /* 0x048fe20000400000 */
[----:B------:R-:W-:-:S04]  /*1ee0*/  FMUL R63, R93, R63 ;  /* 0x0000003f5d3f7220 */ /* 0x000fc80000400000 */
[----:B------:R-:W3:Y:S01]  /*1ef0*/  MUFU.EX2 R100, R100 ;  /* 0x0000006400647308 */ /* 0x000ee20000000800 */
[----:B------:R-:W-:Y:S01]  /*1f00*/  FFMA R99, R99, UR8, -R42 ;  /* 0x0000000863637c23 */ /* 0x000fe2000800082a */
[----:B------:R-:W-:Y:S01]  /*1f10*/  FFMA R36, R88, UR8, -R9 ;  /* 0x0000000858247c23 */ /* 0x000fe20008000809 */
[----:B------:R-:W-:Y:S01]  /*1f20*/  FMUL R97, R97, 1.4426950216293334961 ;  /* 0x3fb8aa3b61617820 */ /* 0x000fe20000400000 */
[----:B------:R-:W-:-:S04]  /*1f30*/  FMUL R72, R92, R84 ;  /* 0x000000545c487220 */ /* 0x000fc80000400000 */
[----:B------:R-:W4:Y:S01]  /*1f40*/  MUFU.EX2 R101, R101 ;  /* 0x0000006500657308 */ /* 0x000f220000000800 */
[----:B------:R-:W-:Y:S01]  /*1f50*/  FMUL R99, R99, 1.4426950216293334961 ;  /* 0x3fb8aa3b63637820 */ /* 0x000fe20000400000 */
[----:B------:R-:W-:Y:S01]  /*1f60*/  FMUL R73, R92, R85 ;  /* 0x000000555c497220 */ /* 0x000fe20000400000 */
[C---:B------:R-:W-:Y:S01]  /*1f70*/  FMUL R74, R93.reuse, R86 ;  /* 0x000000565d4a7220 */ /* 0x040fe20000400000 */
[----:B------:R-:W-:Y:S01]  /*1f80*/  FMUL R75, R93, R87 ;  /* 0x000000575d4b7220 */ /* 0x000fe20000400000 */
[----:B------:R-:W-:-:S03]  /*1f90*/  FMUL R36, R36, 1.4426950216293334961 ;  /* 0x3fb8aa3b24247820 */ /* 0x000fc60000400000 */
[----:B------:R-:W5:Y:S01]  /*1fa0*/  MUFU.EX2 R104, R96 ;  /* 0x0000006000687308 */ /* 0x000f620000000800 */
[----:B0-----:R-:W-:Y:S01]  /*1fb0*/  HMMA.16816.F32 R60, R52, R44, R60 ;  /* 0x0000002c343c723c */ /* 0x001fe2000000183c */
[--C-:B------:R-:W-:Y:S01]  /*1fc0*/  FFMA R45, R78, UR8, -R42.reuse ;  /* 0x000000084e2d7c23 */ /* 0x100fe2000800082a */
[----:B------:R-:W-:Y:S01]  /*1fd0*/  FFMA R91, R91, UR8, -R42 ;  /* 0x000000085b5b7c23 */ /* 0x000fe2000800082a */
[----:B------:R-:W-:-:S04]  /*1fe0*/  FADD R78, R141, R98 ;  /* 0x000000628d4e7221 */ /* 0x000fc80000000000 */
[----:B------:R-:W0:Y:S01]  /*1ff0*/  MUFU.EX2 R89, R89 ;  /* 0x0000005900597308 */ /* 0x000e220000000800 */
[----:B------:R-:W-:Y:S01]  /*2000*/  FADD R85, R76, R77 ;  /* 0x0000004d4c557221 */ /* 0x000fe20000000000 */
[----:B------:R-:W-:Y:S01]  /*2010*/  FFMA R102, R102, UR8, -R42 ;  /* 0x0000000866667c23 */ /* 0x000fe2000800082a */
[----:B------:R-:W-:Y:S05]  /*2020*/  HMMA.16816.F32 R72, R52, R48, R72 ;  /* 0x000000303448723c */ /* 0x000fea0000001848 */
[----:B------:R0:W2:Y:S01]  /*2030*/  MUFU.EX2 R88, R97 ;  /* 0x0000006100587308 */ /* 0x0000a20000000800 */
[----:B------:R-:W-:Y:S01]  /*2040*/  FMUL R91, R91, 1.4426950216293334961 ;  /* 0x3fb8aa3b5b5b7820 */ /* 0x000fe20000400000 */
[----:B-1----:R-:W-:Y:S01]  /*2050*/  FADD R49, R105, R78 ;  /* 0x0000004e69317221 */ /* 0x002fe20000000000 */
[----:B---3--:R-:W-:-:S05]  /*2060*/  FADD R48, R100, R85 ;  /* 0x0000005564307221 */ /* 0x008fca0000000000 */
[----:B------:R-:W1:Y:S01]  /*2070*/  MUFU.EX2 R90, R99 ;  /* 0x00000063005a7308 */ /* 0x000e620000000800 */
[----:B0-----:R-:W-:Y:S01]  /*2080*/  FMUL R97, R102, 1.4426950216293334961 ;  /* 0x3fb8aa3b66617820 */ /* 0x001fe20000400000 */
[--C-:B------:R-:W-:Y:S01]  /*2090*/  FFMA R44, R79, UR8, -R42.reuse ;  /* 0x000000084f2c7c23 */ /* 0x100fe2000800082a */
[----:B------:R-:W-:-:S05]  /*20a0*/  FFMA R103, R103, UR8, -R42 ;  /* 0x0000000867677c23 */ /* 0x000fca000800082a */
[----:B------:R-:W0:Y:S01]  /*20b0*/  MUFU.EX2 R36, R36 ;  /* 0x0000002400247308 */ /* 0x000e220000000800 */
[C---:B------:R-:W-:Y:S01]  /*20c0*/  FMUL R76, R92.reuse, R80 ;  /* 0x000000505c4c7220 */ /* 0x040fe20000400000 */
[----:B------:R-:W-:Y:S01]  /*20d0*/  FMUL R77, R92, R81 ;  /* 0x000000515c4d7220 */ /* 0x000fe20000400000 */
[C---:B------:R-:W-:Y:S01]  /*20e0*/  FMUL R78, R93.reuse, R82 ;  /* 0x000000525d4e7220 */ /* 0x040fe20000400000 */
[----:B------:R-:W-:-:S04]  /*20f0*/  FMUL R79, R93, R83 ;  /* 0x000000535d4f7220 */ /* 0x000fc80000400000 */
[----:B------:R-:W3:Y:S01]  /*2100*/  MUFU.EX2 R95, R95 ;  /* 0x0000005f005f7308 */ /* 0x000ee20000000800 */
[----:B------:R-:W-:Y:S01]  /*2110*/  FADD R49, R140, R49 ;  /* 0x000000318c317221 */ /* 0x000fe20000000000 */
[----:B----4-:R-:W-:Y:S01]  /*2120*/  FADD R82, R101, R48 ;  /* 0x0000003065527221 */ /* 0x010fe20000000000 */
[----:B------:R-:W-:-:S05]  /*2130*/  FMUL R103, R103, 1.4426950216293334961 ;  /* 0x3fb8aa3b67677820 */ /* 0x000fca0000400000 */
[----:B------:R-:W4:Y:S01]  /*2140*/  MUFU.EX2 R37, R37 ;  /* 0x0000002500257308 */ /* 0x000f220000000800 */
[C---:B------:R-:W-:Y:S01]  /*2150*/  FMUL R64, R92.reuse, R64 ;  /* 0x000000405c407220 */ /* 0x040fe20000400000 */
[----:B------:R-:W-:Y:S01]  /*2160*/  FMUL R65, R92, R65 ;  /* 0x000000415c417220 */ /* 0x000fe20000400000 */
[----:B-----5:R-:W-:Y:S01]  /*2170*/  FADD R49, R104, R49 ;  /* 0x0000003168317221 */ /* 0x020fe20000000000 */
[----:B------:R-:W-:-:S04]  /*2180*/  FMUL R66, R93, R66 ;  /* 0x000000425d427220 */ /* 0x000fc80000400000 */
[----:B------:R-:W5:Y:S01]  /*2190*/  MUFU.EX2 R96, R91 ;  /* 0x0000005b00607308 */ /* 0x000f620000000800 */
[----:B------:R-:W-:Y:S01]  /*21a0*/  FMUL R67, R93, R67 ;  /* 0x000000435d437220 */ /* 0x000fe20000400000 */
[----:B------:R-:W-:Y:S01]  /*21b0*/  FADD R83, R89, R82 ;  /* 0x0000005259537221 */ /* 0x000fe20000000000 */
[----:B------:R-:W-:Y:S05]  /*21c0*/  HMMA.16816.F32 R76, R52, R56, R76 ;  /* 0x00000038344c723c */ /* 0x000fea000000184c */
[----:B------:R-:W0:Y:S01]  /*21d0*/  MUFU.EX2 R38, R38 ;  /* 0x0000002600267308 */ /* 0x000e220000000800 */
[----:B------:R-:W-:Y:S01]  /*21e0*/  FMUL R45, R45, 1.4426950216293334961 ;  /* 0x3fb8aa3b2d2d7820 */ /* 0x000fe20000400000 */
[----:B--2---:R-:W-:Y:S01]  /*21f0*/  FADD R57, R88, R49 ;  /* 0x0000003158397221 */ /* 0x004fe20000000000 */
[----:B------:R-:W-:-:S05]  /*2200*/  FFMA R108, R108, UR8, -R9 ;  /* 0x000000086c6c7c23 */ /* 0x000fca0008000809 */
[----:B------:R-:W2:Y:S01]  /*2210*/  MUFU.EX2 R97, R97 ;  /* 0x0000006100617308 */ /* 0x000ea20000000800 */
[----:B-1----:R-:W-:Y:S01]  /*2220*/  FADD R84, R90, R83 ;  /* 0x000000535a547221 */ /* 0x002fe20000000000 */
[----:B------:R-:W-:Y:S01]  /*2230*/  FFMA R110, R110, UR8, -R42 ;  /* 0x000000086e6e7c23 */ /* 0x000fe2000800082a */
[----:B------:R-:W-:Y:S05]  /*2240*/  HMMA.16816.F32 R52, R52, R68, R64 ;  /* 0x000000443434723c */ /* 0x000fea0000001840 */
[----:B------:R-:W1:Y:S01]  /*2250*/  MUFU.EX2 R39, R39 ;  /* 0x0000002700277308 */ /* 0x000e620000000800 */
[----:B------:R-:W-:Y:S01]  /*2260*/  FMUL R44, R44, 1.4426950216293334961 ;  /* 0x3fb8aa3b2c2c7820 */ /* 0x000fe20000400000 */
[----:B0-----:R-:W-:Y:S01]  /*2270*/  FADD R64, R36, R57 ;  /* 0x0000003924407221 */ /* 0x001fe20000000000 */
[----:B------:R-:W-:-:S05]  /*2280*/  FMUL R41, R108, 1.4426950216293334961 ;  /* 0x3fb8aa3b6c297820 */ /* 0x000fca0000400000 */
[----:B------:R-:W0:Y:S01]  /*2290*/  MUFU.EX2 R98, R103 ;  /* 0x0000006700627308 */ /* 0x000e220000000800 */
[----:B---3--:R-:W-:Y:S01]  /*22a0*/  FADD R57, R95, R84 ;  /* 0x000000545f397221 */ /* 0x008fe20000000000 */
[----:B------:R-:W-:Y:S01]  /*22b0*/  FFMA R109, R109, UR8, -R9 ;  /* 0x000000086d6d7c23 */ /* 0x000fe20008000809 */
[----:B------:R-:W-:Y:S01]  /*22c0*/  FMUL R56, R110, 1.4426950216293334961 ;  /* 0x3fb8aa3b6e387820 */ /* 0x000fe20000400000 */
[----:B------:R-:W-:-:S04]  /*22d0*/  FFMA R111, R111, UR8, -R42 ;  /* 0x000000086f6f7c23 */ /* 0x000fc8000800082a */
[----:B------:R4:W3:Y:S01]  /*22e0*/  MUFU.EX2 R48, R45 ;  /* 0x0000002d00307308 */ /* 0x0008e20000000800 */
[----:B------:R-:W-:-:S07]  /*22f0*/  FMUL R43, R109, 1.4426950216293334961 ;  /* 0x3fb8aa3b6d2b7820 */ /* 0x000fce0000400000 */
[----:B------:R-:W0:Y:S01]  /*2300*/  MUFU.EX2 R40, R40 ;  /* 0x0000002800287308 */ /* 0x000e220000000800 */
[----:B----4-:R-:W-:Y:S01]  /*2310*/  FADD R45, R37, R64 ;  /* 0x00000040252d7221 */ /* 0x010fe20000000000 */
[----:B-----5:R-:W-:Y:S01]  /*2320*/  FADD R64, R96, R57 ;  /* 0x0000003960407221 */ /* 0x020fe20000000000 */
[----:B------:R-:W-:Y:S01]  /*2330*/  FMUL R57, R111, 1.4426950216293334961 ;  /* 0x3fb8aa3b6f397820 */ /* 0x000fe20000400000 */
[----:B------:R-:W-:Y:S01]  /*2340*/  F2FP.F16.F32.PACK_AB R80, R140, R105 ;  /* 0x000000698c50723e */ /* 0x000fe200000000ff */
[----:B------:R-:W-:Y:S03]  /*2350*/  LDSM.16.M88.4 R84, [R160+UR6+0x400] ;  /* 0x00040006a054783b */ /* 0x000fe60008000200 */
[----:B------:R4:W5:Y:S01]  /*2360*/  MUFU.EX2 R49, R44 ;  /* 0x0000002c00317308 */ /* 0x0009620000000800 */
[----:B------:R-:W-:-:S07]  /*2370*/  F2FP.F16.F32.PACK_AB R81, R101, R100 ;  /* 0x000000646551723e */ /* 0x000fce00000000ff */
[----:B------:R-:W3:Y:S01]  /*2380*/  MUFU.EX2 R41, R41 ;  /* 0x0000002900297308 */ /* 0x000ee20000000800 */
[----:B----4-:R-:W-:Y:S01]  /*2390*/  FADD R44, R38, R45 ;  /* 0x0000002d262c7221 */ /* 0x010fe20000000000 */
[----:B--2---:R-:W-:-:S06]  /*23a0*/  FADD R45, R97, R64 ;  /* 0x00000040612d7221 */ /* 0x004fcc0000000000 */
[----:B------:R-:W2:Y:S01]  /*23b0*/  MUFU.EX2 R56, R56 ;  /* 0x0000003800387308 */ /* 0x000ea20000000800 */
[----:B-1----:R-:W-:Y:S01]  /*23c0*/  FADD R65, R39, R44 ;  /* 0x0000002c27417221 */ /* 0x002fe20000000000 */
[----:B0-----:R-:W-:Y:S01]  /*23d0*/  FADD R67, R98, R45 ;  /* 0x0000002d62437221 */ /* 0x001fe20000000000 */
[----:B------:R-:W-:Y:S02]  /*23e0*/  F2FP.F16.F32.PACK_AB R82, R88, R104 ;  /* 0x000000685852723e */ /* 0x000fe400000000ff */
[----:B------:R-:W-:-:S03]  /*23f0*/  F2FP.F16.F32.PACK_AB R83, R90, R89 ;  /* 0x000000595a53723e */ /* 0x000fc600000000ff */
[----:B------:R-:W0:Y:S01]  /*2400*/  MUFU.EX2 R43, R43 ;  /* 0x0000002b002b7308 */ /* 0x000e220000000800 */
[----:B------:R-:W-:Y:S01]  /*2410*/  FADD R69, R94, R65 ;  /* 0x000000415e457221 */ /* 0x000fe20000000000 */
[----:B---3--:R-:W-:Y:S01]  /*2420*/  FADD R100, R48, R67 ;  /* 0x0000004330647221 */ /* 0x008fe20000000000 */
[----:B------:R-:W-:Y:S05]  /*2430*/  LDSM.16.M88.4 R88, [R160+UR6] ;  /* 0x00000006a058783b */ /* 0x000fea0008000200 */
[----:B------:R-:W1:Y:S01]  /*2440*/  MUFU.EX2 R57, R57 ;  /* 0x0000003900397308 */ /* 0x000e620000000800 */
[----:B------:R-:W-:Y:S01]  /*2450*/  FADD R68, R40, R69 ;  /* 0x0000004528447221 */ /* 0x000fe20000000000 */
[C---:B------:R-:W-:Y:S01]  /*2460*/  HMMA.16816.F32 R60, R80.reuse, R46, R60 ;  /* 0x0000002e503c723c */ /* 0x040fe2000000183c */
[----:B-----5:R-:W-:Y:S01]  /*2470*/  FADD R69, R49, R100 ;  /* 0x0000006431457221 */ /* 0x020fe20000000000 */
[----:B------:R-:W-:Y:S04]  /*2480*/  LDSM.16.M88.4 R44, [R160+UR6+0x800] ;  /* 0x00080006a02c783b */ /* 0x000fe80008000200 */
[----:B------:R-:W-:Y:S02]  /*2490*/  LDSM.16.M88.4 R64, [R160+UR6+0xc00] ;  /* 0x000c0006a040783b */ /* 0x000fe40008000200 */
[----:B------:R-:W-:Y:S01]  /*24a0*/  HMMA.16816.F32 R72, R80, R50, R72 ;  /* 0x000000325048723c */ /* 0x000fe20000001848 */
[----:B------:R-:W-:Y:S01]  /*24b0*/  FADD R50, R41, R68 ;  /* 0x0000004429327221 */ /* 0x000fe20000000000 */
[----:B--2---:R-:W-:-:S03]  /*24c0*/  FADD R68, R56, R69 ;  /* 0x0000004538447221 */ /* 0x004fc60000000000 */
[----:B0-----:R-:W-:Y:S01]  /*24d0*/  FADD R50, R43, R50 ;  /* 0x000000322b327221 */ /* 0x001fe20000000000 */
[----:B-1----:R-:W-:Y:S02]  /*24e0*/  FADD R51, R57, R68 ;  /* 0x0000004439337221 */ /* 0x002fe40000000000 */
[C---:B------:R-:W-:Y:S02]  /*24f0*/  HMMA.16816.F32 R76, R80.reuse, R58, R76 ;  /* 0x0000003a504c723c */ /* 0x040fe4000000184c */
[----:B------:R-:W0:Y:S04]  /*2500*/  SHFL.BFLY PT, R59, R50, 0x2, 0x1f ;  /* 0x0c401f00323b7f89 */ /* 0x000e2800000e0000 */
[----:B------:R-:W1:Y:S02]  /*2510*/  SHFL.BFLY PT, R58, R51, 0x2, 0x1f ;  /* 0x0c401f00333a7f89 */ /* 0x000e6400000e0000 */
[----:B------:R-:W-:Y:S01]  /*2520*/  HMMA.16816.F32 R52, R80, R70, R52 ;  /* 0x000000465034723c */ /* 0x000fe20000001834 */
[----:B------:R-:W-:-:S02]  /*2530*/  F2FP.F16.F32.PACK_AB R36, R37, R36 ;  /* 0x000000242524723e */ /* 0x000fc400000000ff */
[----:B------:R-:W-:Y:S02]  /*2540*/  F2FP.F16.F32.PACK_AB R38, R39, R38 ;  /* 0x000000262726723e */ /* 0x000fe400000000ff */
[----:B------:R-:W-:Y:S02]  /*2550*/  F2FP.F16.F32.PACK_AB R37, R96, R95 ;  /* 0x0000005f6025723e */ /* 0x000fe400000000ff */
[----:B------:R-:W-:Y:S01]  /*2560*/  F2FP.F16.F32.PACK_AB R39, R98, R97 ;  /* 0x000000616227723e */ /* 0x000fe200000000ff */
[----:B0-----:R-:W-:Y:S01]  /*2570*/  FADD R59, R50, R59 ;  /* 0x0000003b323b7221 */ /* 0x001fe20000000000 */
[----:B-1----:R-:W-:-:S05]  /*2580*/  FADD R58, R51, R58 ;  /* 0x0000003a333a7221 */ /* 0x002fca0000000000 */
[C---:B------:R-:W-:Y:S01]  /*2590*/  HMMA.16816.F32 R76, R36.reuse, R44, R76 ;  /* 0x0000002c244c723c */ /* 0x040fe2000000184c */
[----:B------:R-:W0:Y:S04]  /*25a0*/  SHFL.BFLY PT, R44, R59, 0x1, 0x1f ;  /* 0x0c201f003b2c7f89 */ /* 0x000e2800000e0000 */
[----:B------:R-:W1:Y:S03]  /*25b0*/  SHFL.BFLY PT, R45, R58, 0x1, 0x1f ;  /* 0x0c201f003a2d7f89 */ /* 0x000e6600000e0000 */
[C---:B------:R-:W-:Y:S08]  /*25c0*/  HMMA.16816.F32 R60, R36.reuse, R88, R60 ;  /* 0x00000058243c723c */ /* 0x040ff0000000183c */
[C---:B------:R-:W-:Y:S08]  /*25d0*/  HMMA.16816.F32 R72, R36.reuse, R84, R72 ;  /* 0x000000542448723c */ /* 0x040ff00000001848 */
[----:B------:R-:W-:Y:S01]  /*25e0*/  HMMA.16816.F32 R52, R36, R64, R52 ;  /* 0x000000402434723c */ /* 0x000fe20000001834 */
[----:B------:R-:W-:Y:S01]  /*25f0*/  UIADD3 UR4, UPT, UPT, UR4, 0x40, URZ ;  /* 0x0000004004047890 */ /* 0x000fe2000fffe0ff */
[----:B------:R-:W-:-:S02]  /*2600*/  F2FP.F16.F32.PACK_AB R36, R40, R94 ;  /* 0x0000005e2824723e */ /* 0x000fc400000000ff */
[----:B------:R-:W-:Y:S01]  /*2610*/  F2FP.F16.F32.PACK_AB R37, R49, R48 ;  /* 0x000000303125723e */ /* 0x000fe200000000ff */
[----:B------:R-:W-:Y:S01]  /*2620*/  UISETP.GE.AND UP0, UPT, UR4, UR5, UPT ;  /* 0x000000050400728c */ /* 0x000fe2000bf06270 */
[----:B------:R-:W-:Y:S02]  /*2630*/  F2FP.F16.F32.PACK_AB R38, R43, R41 ;  /* 0x000000292b26723e */ /* 0x000fe400000000ff */
[----:B------:R-:W-:Y:S01]  /*2640*/  F2FP.F16.F32.PACK_AB R39, R57, R56 ;  /* 0x000000383927723e */ /* 0x000fe200000000ff */
[----:B------:R-:W-:Y:S01]  /*2650*/  IMAD R2, R161, 0x40, R2 ;  /* 0x00000040a1027824 */ /* 0x000fe200078e0202 */
[----:B------:R-:W-:-:S05]  /*2660*/  LEA R5, R3, R5, 0x6 ;  /* 0x0000000503057211 */ /* 0x000fca00078e30ff */
[----:B------:R-:W-:Y:S01]  /*2670*/  HMMA.16816.F32 R60, R36, R90, R60 ;  /* 0x0000005a243c723c */ /* 0x000fe2000000183c */
[----:B------:R-:W-:Y:S02]  /*2680*/  MOV R115, R9 ;  /* 0x0000000900737202 */ /* 0x000fe40000000f00 */
[----:B------:R-:W-:-:S05]  /*2690*/  MOV R114, R42 ;  /* 0x0000002a00727202 */ /* 0x000fca0000000f00 */
[C---:B------:R-:W-:Y:S08]  /*26a0*/  HMMA.16816.F32 R84, R36.reuse, R86, R72 ;  /* 0x000000562454723c */ /* 0x040ff00000001848 */
[C---:B------:R-:W-:Y:S08]  /*26b0*/  HMMA.16816.F32 R80, R36.reuse, R46, R76 ;  /* 0x0000002e2450723c */ /* 0x040ff0000000184c */
[----:B------:R-:W-:Y:S01]  /*26c0*/  HMMA.16816.F32 R64, R36, R66, R52 ;  /* 0x000000422440723c */ /* 0x000fe20000001834 */
[----:B0-----:R-:W-:Y:S01]  /*26d0*/  FADD R37, R59, R44 ;  /* 0x0000002c3b257221 */ /* 0x001fe20000000000 */
[----:B-1----:R-:W-:-:S03]  /*26e0*/  FADD R36, R58, R45 ;  /* 0x0000002d3a247221 */ /* 0x002fc60000000000 */
[----:B------:R-:W-:Y:S01]  /*26f0*/  FFMA R4, R92, R4, R37 ;  /* 0x000000045c047223 */ /* 0x000fe20000000025 */
[----:B------:R-:W-:Y:S01]  /*2700*/  FFMA R8, R93, R8, R36 ;  /* 0x000000085d087223 */ /* 0x000fe20000000024 */
[----:B------:R-:W-:-:S13]  /*2710*/  BRA.U !UP0, `(.L_x_1) ;  /* 0xffffffe508f47547 */ /* 0x000fda000b83ffff */
.L_x_0:
[C---:B0-----:R-:W-:Y:S01]  /*2720*/  SHF.L.U32 R2, R165.reuse, 0x3, RZ ;  /* 0x00000003a5027819 */ /* 0x041fe200000006ff */
[----:B------:R-:W-:Y:S01]  /*2730*/  BAR.SYNC.DEFER_BLOCKING 0x0 ;  /* 0x0000000000007b1d */ /* 0x000fe20000010000 */
[C---:B------:R-:W-:Y:S02]  /*2740*/  SHF.L.U32 R0, R165.reuse, 0x2, RZ ;  /* 0x00000002a5007819 */ /* 0x040fe400000006ff */
[----:B------:R-:W-:Y:S02]  /*2750*/  LOP3.LUT R2, R2, 0x180, RZ, 0xc0, !PT ;  /* 0x0000018002027812 */ /* 0x000fe400078ec0ff */
[C---:B------:R-:W-:Y:S01]  /*2760*/  LOP3.LUT R6, R165.reuse, 0x7, RZ, 0xc0, !PT ;  /* 0x00000007a5067812 */ /* 0x040fe200078ec0ff */
[----:B------:R-:W0:Y:S01]  /*2770*/  LDCU.64 UR4, c[0x0][0x3e0] ;  /* 0x00007c00ff0477ac */ /* 0x000e220008000a00 */
[----:B------:R-:W-:Y:S01]  /*2780*/  SHF.L.U32 R3, R165, 0x6, RZ ;  /* 0x00000006a5037819 */ /* 0x000fe200000006ff */
[----:B------:R-:W1:Y:S01]  /*2790*/  S2R R29, SR_TID.X ;  /* 0x00000000001d7919 */ /* 0x000e620000002100 */
[----:B------:R-:W-:Y:S01]  /*27a0*/  LOP3.LUT R0, R0, 0xb8, RZ, 0xc0, !PT ;  /* 0x000000b800007812 */ /* 0x000fe200078ec0ff */
[----:B------:R-:W-:Y:S01]  /*27b0*/  IMAD R10, R6, 0x10, R2 ;  /* 0x00000010060a7824 */ /* 0x000fe200078e0202 */
[----:B------:R-:W-:Y:S01]  /*27c0*/  MOV R13, R4 ;  /* 0x00000004000d7202 */ /* 0x000fe20000000f00 */
[----:B------:R-:W-:Y:S01]  /*27d0*/  FMUL R2, R8, 8388608 ;  /* 0x4b00000008027820 */ /* 0x000fe20000400000 */
[----:B------:R-:W-:-:S02]  /*27e0*/  LEA R12, R6, UR6, 0x3 ;  /* 0x00000006060c7c11 */ /* 0x000fc4000f8e18ff */
[----:B------:R-:W-:Y:S01]  /*27f0*/  LOP3.LUT R6, R0, 0x40, R3, 0xf8, !PT ;  /* 0x0000004000067812 */ /* 0x000fe200078ef803 */
[C---:B------:R-:W-:Y:S01]  /*2800*/  FMUL R0, R13.reuse, 8388608 ;  /* 0x4b0000000d007820 */ /* 0x040fe20000400000 */
[----:B------:R-:W-:Y:S02]  /*2810*/  FSETP.GEU.AND P1, PT, R13, 1.175494350822287508e-38, PT ;  /* 0x008000000d00780b */ /* 0x000fe40003f2e000 */
[----:B------:R-:W-:Y:S02]  /*2820*/  FSETP.GEU.AND P2, PT, R8, 1.175494350822287508e-38, PT ;  /* 0x008000000800780b */ /* 0x000fe40003f4e000 */
[----:B------:R-:W-:Y:S02]  /*2830*/  FSEL R25, R0, R13, !P1 ;  /* 0x0000000d00197208 */ /* 0x000fe40004800000 */
[----:B------:R-:W-:Y:S01]  /*2840*/  FSEL R26, R2, R8, !P2 ;  /* 0x00000008021a7208 */ /* 0x000fe20005000000 */
[----:B0-----:R-:W-:Y:S01]  /*2850*/  UIMAD UR4, UR7, UR4, URZ ;  /* 0x00000004070472a4 */ /* 0x001fe2000f8e02ff */
[----:B------:R-:W-:-:S02]  /*2860*/  IADD3 R0, PT, PT, R25, -0x3f3504f3, RZ ;  /* 0xc0cafb0d19007810 */ /* 0x000fc40007ffe0ff */
[----:B------:R-:W-:Y:S01]  /*2870*/  SHF.R.U32.HI R5, RZ, 0x1, R165 ;  /* 0x00000001ff057819 */ /* 0x000fe200000116a5 */
[----:B------:R-:W-:Y:S01]  /*2880*/  USHF.L.U32 UR8, UR4, 0x1, URZ ;  /* 0x0000000104087899 */ /* 0x000fe200080006ff */
[----:B------:R-:W-:Y:S02]  /*2890*/  LOP3.LUT R2, R0, 0xff800000, RZ, 0xc0, !PT ;  /* 0xff80000000027812 */ /* 0x000fe400078ec0ff */
[----:B------:R-:W-:Y:S02]  /*28a0*/  FSEL R0, RZ, -23, P1 ;  /* 0xc1b80000ff007808 */ /* 0x000fe40000800000 */
[----:B------:R-:W-:Y:S02]  /*28b0*/  FSETP.GT.AND P1, PT, |R13|, 8.50705917302346158658e+37, PT ;  /* 0x7e8000000d00780b */ /* 0x000fe40003f24200 */
[----:B------:R-:W-:Y:S02]  /*28c0*/  LOP3.LUT R5, R5, 0x4, RZ, 0xc0, !PT ;  /* 0x0000000405057812 */ /* 0x000fe400078ec0ff */
[----:B------:R-:W-:-:S02]  /*28d0*/  FSETP.GEU.AND P3, PT, |R13|, 1.175494350822287508e-38, PT ;  /* 0x008000000d00780b */ /* 0x000fc40003f6e200 */
[----:B------:R-:W-:Y:S02]  /*28e0*/  IADD3 R11, PT, PT, R5, R12, RZ ;  /* 0x0000000c050b7210 */ /* 0x000fe40007ffe0ff */
[----:B------:R-:W-:Y:S02]  /*28f0*/  SHF.L.U32 R4, R165, 0x7, RZ ;  /* 0x00000007a5047819 */ /* 0x000fe400000006ff */
[--C-:B------:R-:W-:Y:S02]  /*2900*/  LOP3.LUT R5, R10, 0x48, R165.reuse, 0x78, !PT ;  /* 0x000000480a057812 */ /* 0x100fe400078e78a5 */
[----:B------:R-:W-:Y:S01]  /*2910*/  FSETP.GT.AND P0, PT, |R8|, 8.50705917302346158658e+37, PT ;  /* 0x7e8000000800780b */ /* 0x000fe20003f04200 */
[----:B------:R-:W-:Y:S01]  /*2920*/  @P1 FMUL R13, R13, 0.25 ;  /* 0x3e8000000d0d1820 */ /* 0x000fe20000400000 */
[----:B------:R-:W-:Y:S01]  /*2930*/  SHF.R.S32.HI R3, RZ, 0x4, R165 ;  /* 0x00000004ff037819 */ /* 0x000fe200000114a5 */
[----:B------:R-:W-:Y:S01]  /*2940*/  @P1 FMUL R64, R64, 0.25 ;  /* 0x3e80000040401820 */ /* 0x000fe20000400000 */
[----:B------:R-:W-:Y:S01]  /*2950*/  LOP3.LUT R23, R5, 0x600, R4, 0xf8, !PT ;  /* 0x0000060005177812 */ /* 0x000fe200078ef804 */
[----:B------:R-:W-:Y:S01]  /*2960*/  @!P3 FMUL R13, R13, 16777216 ;  /* 0x4b8000000d0db820 */ /* 0x000fe20000400000 */
[----:B------:R-:W-:Y:S01]  /*2970*/  FSEL R4, RZ, -23, P2 ;  /* 0xc1b80000ff047808 */ /* 0x000fe20001000000 */
[----:B------:R-:W-:Y:S01]  /*2980*/  @P1 FMUL R80, R80, 0.25 ;  /* 0x3e80000050501820 */ /* 0x000fe20000400000 */
[----:B------:R-:W-:Y:S01]  /*2990*/  FSETP.GEU.AND P2, PT, |R8|, 1.175494350822287508e-38, PT ;  /* 0x008000000800780b */ /* 0x000fe20003f4e200 */
[----:B------:R-:W0:Y:S01]  /*29a0*/  MUFU.RCP R10, R13 ;  /* 0x0000000d000a7308 */ /* 0x000e220000001000 */
[----:B------:R-:W-:Y:S01]  /*29b0*/  SGXT R3, R3, 0x1 ;  /* 0x000000010303781a */ /* 0x000fe20000000200 */
[----:B------:R-:W-:Y:S01]  /*29c0*/  @!P3 FMUL R64, R64, 16777216 ;  /* 0x4b8000004040b820 */ /* 0x000fe20000400000 */
[----:B------:R-:W-:Y:S01]  /*29d0*/  @!P3 FMUL R80, R80, 16777216 ;  /* 0x4b8000005050b820 */ /* 0x000fe20000400000 */
[----:B------:R-:W-:Y:S01]  /*29e0*/  @P0 FMUL R8, R8, 0.25 ;  /* 0x3e80000008080820 */ /* 0x000fe20000400000 */
[----:B------:R-:W-:Y:S01]  /*29f0*/  LOP3.LUT R22, R6, 0x240, R3, 0x78, !PT ;  /* 0x0000024006167812 */ /* 0x000fe200078e7803 */
[----:B------:R-:W-:Y:S01]  /*2a00*/  @P0 FMUL R67, R67, 0.25 ;  /* 0x3e80000043430820 */ /* 0x000fe20000400000 */
[----:B------:R-:W-:Y:S01]  /*2a10*/  IADD3 R3, PT, PT, R26, -0x3f3504f3, RZ ;  /* 0xc0cafb0d1a037810 */ /* 0x000fe20007ffe0ff */
[----:B------:R-:W-:Y:S01]  /*2a20*/  @P0 FMUL R66, R66, 0.25 ;  /* 0x3e80000042420820 */ /* 0x000fe20000400000 */
[----:B------:R-:W-:Y:S01]  /*2a30*/  LOP3.LUT R6, R165, 0x10, RZ, 0xc0, !PT ;  /* 0x00000010a5067812 */ /* 0x000fe200078ec0ff */
[----:B------:R-:W-:Y:S01]  /*2a40*/  @P0 FMUL R83, R83, 0.25 ;  /* 0x3e80000053530820 */ /* 0x000fe20000400000 */
[----:B------:R-:W-:Y:S01]  /*2a50*/  LOP3.LUT R5, R3, 0xff800000, RZ, 0xc0, !PT ;  /* 0xff80000003057812 */ /* 0x000fe200078ec0ff */
[----:B------:R-:W-:Y:S01]  /*2a60*/  @!P2 FMUL R8, R8, 16777216 ;  /* 0x4b8000000808a820 */ /* 0x000fe20000400000 */
[----:B------:R-:W-:Y:S01]  /*2a70*/  I2FP.F32.S32 R3, R2 ;  /* 0x0000000200037245 */ /* 0x000fe20000201400 */
[----:B------:R-:W-:Y:S01]  /*2a80*/  @P0 FMUL R82, R82, 0.25 ;  /* 0x3e80000052520820 */ /* 0x000fe20000400000 */
[----:B------:R-:W-:Y:S01]  /*2a90*/  LEA R24, R6, R11, 0x2 ;  /* 0x0000000b06187211 */ /* 0x000fe200078e10ff */
[----:B------:R-:W-:Y:S01]  /*2aa0*/  @P0 FMUL R87, R87, 0.25 ;  /* 0x3e80000057570820 */ /* 0x000fe20000400000 */
[C---:B0-----:R-:W-:Y:S01]  /*2ab0*/  FMUL R6, R10.reuse, R64 ;  /* 0x000000400a067220 */ /* 0x041fe20000400000 */
[----:B------:R-:W-:Y:S01]  /*2ac0*/  FFMA.FTZ R0, R3, 1.1920928955078125e-07, R0 ;  /* 0x3400000003007823 */ /* 0x000fe20000010000 */
[----:B------:R-:W-:Y:S01]  /*2ad0*/  FMUL R11, R10, R80 ;  /* 0x000000500a0b7220 */ /* 0x000fe20000400000 */
[----:B------:R-:W0:Y:S01]  /*2ae0*/  MUFU.RCP R3, R8 ;  /* 0x0000000800037308 */ /* 0x000e220000001000 */
[-C--:B------:R-:W-:Y:S01]  /*2af0*/  I2FP.F32.S32 R7, R5.reuse ;  /* 0x0000000500077245 */ /* 0x080fe20000201400 */
[----:B------:R-:W-:Y:S01]  /*2b00*/  @P0 FMUL R86, R86, 0.25 ;  /* 0x3e80000056560820 */ /* 0x000fe20000400000 */
[----:B------:R-:W-:Y:S01]  /*2b10*/  @P0 FMUL R63, R63, 0.25 ;  /* 0x3e8000003f3f0820 */ /* 0x000fe20000400000 */
[----:B------:R-:W-:Y:S01]  /*2b20*/  @P0 FMUL R62, R62, 0.25 ;  /* 0x3e8000003e3e0820 */ /* 0x000fe20000400000 */
[----:B------:R-:W-:Y:S01]  /*2b30*/  IMAD.IADD R2, R25, 0x1, -R2 ;  /* 0x0000000119027824 */ /* 0x000fe200078e0a02 */
[----:B------:R-:W-:Y:S01]  /*2b40*/  IADD3 R5, PT, PT, R26, -R5, RZ ;  /* 0x800000051a057210 */ /* 0x000fe20007ffe0ff */
[----:B------:R-:W-:Y:S01]  /*2b50*/  @!P2 FMUL R67, R67, 16777216 ;  /* 0x4b8000004343a820 */ /* 0x000fe20000400000 */
[----:B------:R-:W-:Y:S01]  /*2b60*/  F2FP.F16.F32.PACK_AB R21, R6, R11 ;  /* 0x0000000b0615723e */ /* 0x000fe200000000ff */
[----:B------:R-:W-:Y:S01]  /*2b70*/  @!P2 FMUL R66, R66, 16777216 ;  /* 0x4b8000004242a820 */ /* 0x000fe20000400000 */
[----:B------:R-:W-:Y:S01]  /*2b80*/  @!P2 FMUL R83, R83, 16777216 ;  /* 0x4b8000005353a820 */ /* 0x000fe20000400000 */
[----:B------:R-:W-:Y:S01]  /*2b90*/  @!P2 FMUL R82, R82, 16777216 ;  /* 0x4b8000005252a820 */ /* 0x000fe20000400000 */
[----:B------:R-:W-:Y:S01]  /*2ba0*/  @!P2 FMUL R87, R87, 16777216 ;  /* 0x4b8000005757a820 */ /* 0x000fe20000400000 */
[----:B------:R-:W-:Y:S01]  /*2bb0*/  @!P2 FMUL R86, R86, 16777216 ;  /* 0x4b8000005656a820 */ /* 0x000fe20000400000 */
[----:B------:R-:W-:Y:S01]  /*2bc0*/  @!P2 FMUL R63, R63, 16777216 ;  /* 0x4b8000003f3fa820 */ /* 0x000fe20000400000 */
[----:B------:R-:W-:Y:S01]  /*2bd0*/  @!P2 FMUL R62, R62, 16777216 ;  /* 0x4b8000003e3ea820 */ /* 0x000fe20000400000 */
[----:B------:R-:W-:Y:S01]  /*2be0*/  MOV R6, 0x3dc6b27f ;  /* 0x3dc6b27f00067802 */ /* 0x000fe20000000f00 */
[----:B------:R-:W-:Y:S01]  /*2bf0*/  FADD R2, R2, -1 ;  /* 0xbf80000002027421 */ /* 0x000fe20000000000 */
[----:B------:R-:W-:Y:S01]  /*2c00*/  FADD R5, R5, -1 ;  /* 0xbf80000005057421 */ /* 0x000fe20000000000 */
[----:B------:R-:W-:Y:S01]  /*2c10*/  FFMA.FTZ R4, R7, 1.1920928955078125e-07, R4 ;  /* 0x3400000007047823 */ /* 0x000fe20000010004 */
[C---:B0-----:R-:W-:Y:S01]  /*2c20*/  FMUL R7, R3.reuse, R67 ;  /* 0x0000004303077220 */ /* 0x041fe20000400000 */
[C---:B------:R-:W-:Y:S01]  /*2c30*/  FMUL R8, R3.reuse, R66 ;  /* 0x0000004203087220 */ /* 0x040fe20000400000 */
[C---:B------:R-:W-:Y:S01]  /*2c40*/  FMUL R12, R3.reuse, R83 ;  /* 0x00000053030c7220 */ /* 0x040fe20000400000 */
[C---:B------:R-:W-:Y:S01]  /*2c50*/  FMUL R13, R3.reuse, R82 ;  /* 0x00000052030d7220 */ /* 0x040fe20000400000 */
[C---:B------:R-:W-:Y:S01]  /*2c60*/  FMUL R15, R3.reuse, R87 ;  /* 0x00000057030f7220 */ /* 0x040fe20000400000 */
[C---:B------:R-:W-:Y:S01]  /*2c70*/  FMUL R16, R3.reuse, R86 ;  /* 0x0000005603107220 */ /* 0x040fe20000400000 */
[C---:B------:R-:W-:Y:S01]  /*2c80*/  FMUL R18, R3.reuse, R63 ;  /* 0x0000003f03127220 */ /* 0x040fe20000400000 */
[----:B------:R-:W-:Y:S01]  /*2c90*/  FMUL R19, R3, R62 ;  /* 0x0000003e03137220 */ /* 0x000fe20000400000 */
[-C--:B------:R-:W-:Y:S01]  /*2ca0*/  FFMA.FTZ R3, R2, R6.reuse, -0.16845393180847167969 ;  /* 0xbe2c7f3002037423 */ /* 0x080fe20000010006 */
[----:B------:R-:W-:Y:S01]  /*2cb0*/  FFMA.FTZ R6, R5, R6, -0.16845393180847167969 ;  /* 0xbe2c7f3005067423 */ /* 0x000fe20000010006 */
[----:B------:R-:W-:Y:S01]  /*2cc0*/  @P1 FMUL R84, R84, 0.25 ;  /* 0x3e80000054541820 */ /* 0x000fe20000400000 */
[----:B------:R-:W-:Y:S01]  /*2cd0*/  @P1 FMUL R60, R60, 0.25 ;  /* 0x3e8000003c3c1820 */ /* 0x000fe20000400000 */
[----:B------:R-:W-:Y:S01]  /*2ce0*/  @P1 FMUL R65, R65, 0.25 ;  /* 0x3e80000041411820 */ /* 0x000fe20000400000 */
[----:B------:R-:W-:Y:S01]  /*2cf0*/  FFMA.FTZ R6, R5, R6, 0.1716887056827545166 ;  /* 0x3e2fcf2a05067423 */ /* 0x000fe20000010006 */
[----:B------:R-:W-:Y:S01]  /*2d00*/  @!P3 FMUL R84, R84, 16777216 ;  /* 0x4b8000005454b820 */ /* 0x000fe20000400000 */
[----:B------:R-:W-:Y:S01]  /*2d10*/  @!P3 FMUL R60, R60, 16777216 ;  /* 0x4b8000003c3cb820 */ /* 0x000fe20000400000 */
[----:B------:R-:W-:Y:S01]  /*2d20*/  @P1 FMUL R81, R81, 0.25 ;  /* 0x3e80000051511820 */ /* 0x000fe20000400000 */
[----:B------:R-:W-:Y:S01]  /*2d30*/  @P1 FMUL R85, R85, 0.25 ;  /* 0x3e80000055551820 */ /* 0x000fe20000400000 */
[----:B------:R-:W-:Y:S01]  /*2d40*/  FFMA.FTZ R6, R5, R6, -0.17900948226451873779 ;  /* 0xbe374e4305067423 */ /* 0x000fe20000010006 */
[----:B------:R-:W-:Y:S01]  /*2d50*/  @P1 FMUL R61, R61, 0.25 ;  /* 0x3e8000003d3d1820 */ /* 0x000fe20000400000 */
[C---:B------:R-:W-:Y:S01]  /*2d60*/  FMUL R14, R10.reuse, R84 ;  /* 0x000000540a0e7220 */ /* 0x040fe20000400000 */
[----:B------:R-:W-:Y:S01]  /*2d70*/  FMUL R17, R10, R60 ;  /* 0x0000003c0a117220 */ /* 0x000fe20000400000 */
[----:B------:R-:W-:Y:S01]  /*2d80*/  @!P3 FMUL R65, R65, 16777216 ;  /* 0x4b8000004141b820 */ /* 0x000fe20000400000 */
[----:B------:R-:W-:Y:S01]  /*2d90*/  @!P3 FMUL R81, R81, 16777216 ;  /* 0x4b8000005151b820 */ /* 0x000fe20000400000 */
[----:B------:R-:W-:Y:S01]  /*2da0*/  @!P3 FMUL R85, R85, 16777216 ;  /* 0x4b8000005555b820 */ /* 0x000fe20000400000 */
[----:B------:R-:W-:Y:S01]  /*2db0*/  FFMA.FTZ R6, R5, R6, 0.20512372255325317383 ;  /* 0x3e520bf405067423 */ /* 0x000fe20000010006 */
[----:B------:R-:W-:Y:S01]  /*2dc0*/  @!P3 FMUL R61, R61, 16777216 ;  /* 0x4b8000003d3db820 */ /* 0x000fe20000400000 */
[----:B------:R-:W-:Y:S01]  /*2dd0*/  F2FP.F16.F32.PACK_AB R20, R14, R17 ;  /* 0x000000110e14723e */ /* 0x000fe200000000ff */
[C---:B------:R-:W-:Y:S01]  /*2de0*/  FMUL R11, R10.reuse, R65 ;  /* 0x000000410a0b7220 */ /* 0x040fe20000400000 */
[C---:B------:R-:W-:Y:S01]  /*2df0*/  FMUL R14, R10.reuse, R81 ;  /* 0x000000510a0e7220 */ /* 0x040fe20000400000 */
[C---:B------:R-:W-:Y:S01]  /*2e00*/  FMUL R17, R10.reuse, R85 ;  /* 0x000000550a117220 */ /* 0x040fe20000400000 */
[C---:B------:R-:W-:Y:S01]  /*2e10*/  FFMA.FTZ R6, R5.reuse, R6, -0.24046532809734344482 ;  /* 0xbe763c8b05067423 */ /* 0x040fe20000010006 */
[----:B------:R-:W-:Y:S01]  /*2e20*/  FMUL R10, R10, R61 ;  /* 0x0000003d0a0a7220 */ /* 0x000fe20000400000 */
[----:B------:R-:W-:Y:S01]  /*2e30*/  FFMA.FTZ R3, R2, R3, 0.1716887056827545166 ;  /* 0x3e2fcf2a02037423 */ /* 0x000fe20000010003 */
[----:B------:R-:W-:Y:S01]  /*2e40*/  F2FP.F16.F32.PACK_AB R16, R16, R19 ;  /* 0x000000131010723e */ /* 0x000fe200000000ff */
[----:B------:R-:W-:Y:S01]  /*2e50*/  FFMA.FTZ R6, R5, R6, 0.28857114911079406738 ;  /* 0x3e93bf9905067423 */ /* 0x000fe20000010006 */
[----:B------:R-:W-:Y:S01]  /*2e60*/  F2FP.F16.F32.PACK_AB R11, R11, R14 ;  /* 0x0000000e0b0b723e */ /* 0x000fe200000000ff */
[----:B------:R-:W-:Y:S01]  /*2e70*/  FFMA.FTZ R3, R2, R3, -0.17900948226451873779 ;  /* 0xbe374e4302037423 */ /* 0x000fe20000010003 */
[----:B------:R-:W-:Y:S01]  /*2e80*/  F2FP.F16.F32.PACK_AB R10, R17, R10 ;  /* 0x0000000a110a723e */ /* 0x000fe200000000ff */
[----:B------:R-:W-:Y:S01]  /*2e90*/  FFMA.FTZ R6, R5, R6, -0.36067417263984680176 ;  /* 0xbeb8aa4905067423 */ /* 0x000fe20000010006 */
[----:B------:R-:W-:Y:S01]  /*2ea0*/  F2FP.F16.F32.PACK_AB R19, R7, R12 ;  /* 0x0000000c0713723e */ /* 0x000fe200000000ff */
[----:B------:R-:W-:Y:S01]  /*2eb0*/  STS.64 [R22+UR6], R20 ;  /* 0x0000001416007988 */ /* 0x000fe20008000a06 */
[----:B------:R-:W-:Y:S01]  /*2ec0*/  F2FP.F16.F32.PACK_AB R17, R8, R13 ;  /* 0x0000000d0811723e */ /* 0x000fe200000000ff */
[----:B------:R-:W-:Y:S01]  /*2ed0*/  FFMA.FTZ R6, R5, R6, 0.48089820146560668945 ;  /* 0x3ef6384a05067423 */ /* 0x000fe20000010006 */
[----:B------:R-:W-:Y:S01]  /*2ee0*/  LOP3.LUT R7, R22, 0x8, RZ, 0x3c, !PT ;  /* 0x0000000816077812 */ /* 0x000fe200078e3cff */
[----:B------:R0:W-:Y:S01]  /*2ef0*/  STS.64 [R22+UR6+0x100], R10 ;  /* 0x0001000a16007988 */ /* 0x0001e20008000a06 */
[----:B------:R-:W-:Y:S01]  /*2f00*/  F2FP.F16.F32.PACK_AB R18, R15, R18 ;  /* 0x000000120f12723e */ /* 0x000fe200000000ff */
[C---:B------:R-:W-:Y:S01]  /*2f10*/  FFMA.FTZ R3, R2.reuse, R3, 0.20512372255325317383 ;  /* 0x3e520bf402037423 */ /* 0x040fe20000010003 */
[C---:B------:R-:W-:Y:S01]  /*2f20*/  FFMA.FTZ R6, R5.reuse, R6, -0.72134751081466674805 ;  /* 0xbf38aa3b05067423 */ /* 0x040fe20000010006 */
[----:B------:R-:W-:Y:S01]  /*2f30*/  STS.64 [R7+UR6+0x400], R16 ;  /* 0x0004001007007988 */ /* 0x000fe20008000a06 */
[----:B------:R-:W2:Y:S01]  /*2f40*/  LDC R14, c[0x0][0x3e8] ;  /* 0x0000fa00ff0e7b82 */ /* 0x000ea20000000800 */
[C---:B------:R-:W-:Y:S01]  /*2f50*/  FFMA.FTZ R3, R2.reuse, R3, -0.24046532809734344482 ;  /* 0xbe763c8b02037423 */ /* 0x040fe20000010003 */
[----:B------:R-:W-:Y:S01]  /*2f60*/  FMUL R6, R5, R6 ;  /* 0x0000000605067220 */ /* 0x000fe20000400000 */
[----:B------:R3:W-:Y:S01]  /*2f70*/  STS.64 [R7+UR6+0x500], R18 ;  /* 0x0005001207007988 */ /* 0x0007e20008000a06 */
[----:B------:R-:W-:Y:S01]  /*2f80*/  ISETP.GE.U32.AND P1, PT, R25, 0x7f800000, PT ;  /* 0x7f8000001900780c */ /* 0x000fe20003f26070 */
[----:B------:R-:W-:Y:S01]  /*2f90*/  FFMA.FTZ R3, R2, R3, 0.28857114911079406738 ;  /* 0x3e93bf9902037423 */ /* 0x000fe20000010003 */
[C---:B------:R-:W-:Y:S01]  /*2fa0*/  FMUL R6, R5.reuse, R6 ;  /* 0x0000000605067220 */ /* 0x040fe20000400000 */
[----:B------:R-:W-:Y:S01]  /*2fb0*/  ISETP.GE.U32.AND P3, PT, R26, 0x7f800000, PT ;  /* 0x7f8000001a00780c */ /* 0x000fe20003f66070 */
[----:B------:R-:W4:Y:S01]  /*2fc0*/  LDC.64 R12, c[0x0][0x398] ;  /* 0x0000e600ff0c7b82 */ /* 0x000f220000000a00 */
[----:B------:R-:W-:Y:S01]  /*2fd0*/  FFMA.FTZ R3, R2, R3, -0.36067417263984680176 ;  /* 0xbeb8aa4902037423 */ /* 0x000fe20000010003 */
[----:B------:R-:W-:-:S06]  /*2fe0*/  FFMA.FTZ R5, R5, 1.4426950216293334961, R6 ;  /* 0x3fb8aa3b05057823 */ /* 0x000fcc0000010006 */
[----:B------:R-:W-:Y:S01]  /*2ff0*/  BAR.SYNC.DEFER_BLOCKING 0x0 ;  /* 0x0000000000007b1d */ /* 0x000fe20000010000 */
[----:B------:R-:W-:Y:S01]  /*3000*/  FSETP.NEU.AND P2, PT, R26, RZ, PT ;  /* 0x000000ff1a00720b */ /* 0x000fe20003f4d000 */
[----:B------:R-:W-:Y:S01]  /*3010*/  FFMA.FTZ R3, R2, R3, 0.48089820146560668945 ;  /* 0x3ef6384a02037423 */ /* 0x000fe20000010003 */
[----:B------:R-:W-:Y:S01]  /*3020*/  FADD R8, R4, R5 ;  /* 0x0000000504087221 */ /* 0x000fe20000000000 */
[----:B------:R-:W-:Y:S02]  /*3030*/  LOP3.LUT R4, R23, 0x8, RZ, 0x3c, !PT ;  /* 0x0000000817047812 */ /* 0x000fe400078e3cff */
[C---:B------:R-:W-:Y:S01]  /*3040*/  FFMA.FTZ R3, R2.reuse, R3, -0.72134751081466674805 ;  /* 0xbf38aa3b02037423 */ /* 0x040fe20000010003 */
[----:B------:R-:W-:Y:S02]  /*3050*/  SHF.R.U32.HI R5, RZ, 0x5, R165 ;  /* 0x00000005ff057819 */ /* 0x000fe400000116a5 */
[----:B0-----:R-:W-:Y:S01]  /*3060*/  @P3 MOV R11, 0x7f800000 ;  /* 0x7f800000000b3802 */ /* 0x001fe20000000f00 */
[----:B------:R-:W-:Y:S01]  /*3070*/  FMUL R3, R2, R3 ;  /* 0x0000000302037220 */ /* 0x000fe20000400000 */
[----:B------:R-:W-:-:S02]  /*3080*/  SGXT.U32 R5, R5, 0x2 ;  /* 0x000000020505781a */ /* 0x000fc40000000000 */
[----:B---3--:R-:W-:Y:S01]  /*3090*/  LEA.HI R19, R165, 0x1c, RZ, 0x1b ;  /* 0x0000001ca5137811 */ /* 0x008fe200078fd8ff */
[----:B------:R-:W-:Y:S01]  /*30a0*/  FMUL R3, R2, R3 ;  /* 0x0000000302037220 */ /* 0x000fe20000400000 */
[----:B------:R-:W-:Y:S01]  /*30b0*/  @P3 FFMA.FTZ R8, R26, R11, +INF ;  /* 0x7f8000001a083423 */ /* 0x000fe2000001000b */
[-C--:B--2---:R-:W-:Y:S01]  /*30c0*/  IMAD R5, R5, R14.reuse, RZ ;  /* 0x0000000e05057224 */ /* 0x084fe200078e02ff */
[----:B------:R-:W-:Y:S01]  /*30d0*/  FSETP.NEU.AND P0, PT, R25, RZ, PT ;  /* 0x000000ff1900720b */ /* 0x000fe20003f0d000 */
[----:B------:R-:W-:Y:S01]  /*30e0*/  FFMA.FTZ R3, R2, 1.4426950216293334961, R3 ;  /* 0x3fb8aa3b02037823 */ /* 0x000fe20000010003 */
[----:B------:R-:W-:Y:S01]  /*30f0*/  @P1 MOV R2, 0x7f800000 ;  /* 0x7f80000000021802 */ /* 0x000fe20000000f00 */
[----:B------:R-:W-:Y:S01]  /*3100*/  IMAD R19, R19, R14, RZ ;  /* 0x0000000e13137224 */ /* 0x000fe200078e02ff */
[----:B------:R-:W-:Y:S01]  /*3110*/  LEA R7, R14, R5, 0x2 ;  /* 0x000000050e077211 */ /* 0x000fe200078e10ff */
[----:B------:R-:W-:Y:S01]  /*3120*/  FADD R0, R0, R3 ;  /* 0x0000000300007221 */ /* 0x000fe20000000000 */
[----:B-1----:R-:W-:Y:S01]  /*3130*/  SHF.L.U32 R29, R29, 0x1, RZ ;  /* 0x000000011d1d7819 */ /* 0x002fe200000006ff */
[----:B------:R-:W0:Y:S01]  /*3140*/  LDS.64 R22, [R23+UR6] ;  /* 0x0000000617167984 */ /* 0x000e220008000a00 */
[----:B------:R-:W-:Y:S01]  /*3150*/  @P1 FFMA.FTZ R0, R25, R2, +INF ;  /* 0x7f80000019001423 */ /* 0x000fe20000010002 */
[----:B------:R-:W-:Y:S01]  /*3160*/  IMAD R2, R162, UR5, RZ ;  /* 0x00000005a2027c24 */ /* 0x000fe2000f8e02ff */
[----:B------:R-:W-:Y:S01]  /*3170*/  UIMAD.WIDE UR4, UR4, 0x2, URZ ;  /* 0x00000002040478a5 */ /* 0x000fe2000f8e02ff */
[----:B------:R1:W2:Y:S01]  /*3180*/  LDS.64 R20, [R4+UR6] ;  /* 0x0000000604147984 */ /* 0x0002a20008000a00 */
[----:B------:R-:W-:Y:S01]  /*3190*/  IMAD R11, R14, 0x4, R7 ;  /* 0x000000040e0b7824 */ /* 0x000fe200078e0207 */
[----:B------:R-:W-:-:S02]  /*31a0*/  FSEL R0, R0, -INF , P0 ;  /* 0xff80000000007808 */ /* 0x000fc40000000000 */
[C---:B------:R-:W-:Y:S01]  /*31b0*/  SHF.L.U32 R3, R2.reuse, 0x1, RZ ;  /* 0x0000000102037819 */ /* 0x040fe200000006ff */
[----:B------:R-:W-:Y:S01]  /*31c0*/  IMAD.HI R2, R2, 0x2, RZ ;  /* 0x0000000202027827 */ /* 0x000fe200078e02ff */
[----:B------:R-:W-:Y:S02]  /*31d0*/  LOP3.LUT P1, RZ, R165, 0x60, RZ, 0xc0, !PT ;  /* 0x00000060a5ff7812 */ /* 0x000fe4000782c0ff */
[----:B----4-:R-:W-:Y:S02]  /*31e0*/  IADD3 R16, P3, P4, R3, UR8, R12 ;  /* 0x0000000803107c10 */ /* 0x010fe4000fc7e00c */
[----:B------:R-:W-:Y:S01]  /*31f0*/  LEA R12, R14, R11, 0x2 ;  /* 0x0000000b0e0c7211 */ /* 0x000fe200078e10ff */
[----:B------:R-:W3:Y:S01]  /*3200*/  LDCU UR4, c[0x0][0x3ec] ;  /* 0x00007d80ff0477ac */ /* 0x000ee20008000800 */
[----:B------:R-:W-:Y:S02]  /*3210*/  IADD3.X R26, PT, PT, R2, UR5, R13, P3, P4 ;  /* 0x00000005021a7c10 */ /* 0x000fe40009fe840d */
[----:B------:R-:W-:-:S02]  /*3220*/  LEA R2, P5, R5, R16, 0x1 ;  /* 0x0000001005027211 */ /* 0x000fc400078a08ff */
[C---:B------:R-:W-:Y:S02]  /*3230*/  LEA R13, R14.reuse, R12, 0x2 ;  /* 0x0000000c0e0d7211 */ /* 0x040fe400078e10ff */
[----:B-1----:R-:W-:Y:S02]  /*3240*/  LEA R4, P4, R7, R16, 0x1 ;  /* 0x0000001007047211 */ /* 0x002fe400078808ff */
[----:B------:R-:W-:Y:S02]  /*3250*/  LEA.HI.X.SX32 R3, R5, R26, 0x1, P5 ;  /* 0x0000001a05037211 */ /* 0x000fe400028f0eff */
[-C--:B------:R-:W-:Y:S02]  /*3260*/  LEA R6, P5, R11, R16.reuse, 0x1 ;  /* 0x000000100b067211 */ /* 0x080fe400078a08ff */
[----:B------:R-:W-:Y:S02]  /*3270*/  LEA R15, R14, R13, 0x2 ;  /* 0x0000000d0e0f7211 */ /* 0x000fe400078e10ff */
[----:B------:R-:W-:-:S02]  /*3280*/  LEA R10, P6, R12, R16, 0x1 ;  /* 0x000000100c0a7211 */ /* 0x000fc400078c08ff */
[-C--:B------:R-:W-:Y:S01]  /*3290*/  LEA.HI.X.SX32 R5, R7, R26.reuse, 0x1, P4 ;  /* 0x0000001a07057211 */ /* 0x080fe200020f0eff */
[----:B---3--:R-:W-:Y:S01]  /*32a0*/  UIMAD UR4, UR7, UR4, URZ ;  /* 0x00000004070472a4 */ /* 0x008fe2000f8e02ff */
[-C--:B------:R-:W-:Y:S02]  /*32b0*/  LEA.HI.X.SX32 R7, R11, R26.reuse, 0x1, P5 ;  /* 0x0000001a0b077211 */ /* 0x080fe400028f0eff */
[----:B------:R-:W-:Y:S01]  /*32c0*/  LEA R17, R14, R15, 0x2 ;  /* 0x0000000f0e117211 */ /* 0x000fe200078e10ff */
[----:B------:R-:W-:Y:S01]  /*32d0*/  USHF.L.U32 UR7, UR4, 0x2, URZ ;  /* 0x0000000204077899 */ /* 0x000fe200080006ff */
[----:B------:R-:W-:Y:S01]  /*32e0*/  LEA.HI.X.SX32 R11, R12, R26, 0x1, P6 ;  /* 0x0000001a0c0b7211 */ /* 0x000fe200030f0eff */
[----:B------:R-:W-:Y:S01]  /*32f0*/  UIMAD.WIDE UR4, UR4, 0x4, URZ ;  /* 0x00000004040478a5 */ /* 0x000fe2000f8e02ff */
[----:B------:R-:W-:Y:S01]  /*3300*/  LEA R12, P4, R13, R16, 0x1 ;  /* 0x000000100d0c7211 */ /* 0x000fe200078808ff */
[----:B0-----:R-:W-:Y:S01]  /*3310*/  STG.E.U16 desc[UR10][R2.64], R22 ;  /* 0x0000001602007986 */ /* 0x001fe2000c10150a */
[----:B------:R-:W-:-:S02]  /*3320*/  PRMT R25, R22, 0x7632, R25 ;  /* 0x0000763216197816 */ /* 0x000fc40000000019 */
[-C--:B------:R-:W-:Y:S01]  /*3330*/  LEA R18, P3, R19, R16.reuse, 0x1 ;  /* 0x0000001013127211 */ /* 0x080fe200078608ff */
[----:B--2---:R0:W-:Y:S01]  /*3340*/  STG.E.U16 desc[UR10][R4.64], R20 ;  /* 0x0000001404007986 */ /* 0x0041e2000c10150a */
[-C--:B------:R-:W-:Y:S02]  /*3350*/  LEA R14, P5, R15, R16.reuse, 0x1 ;  /* 0x000000100f0e7211 */ /* 0x080fe400078a08ff */
[----:B------:R-:W-:Y:S01]  /*3360*/  PRMT R28, R20, 0x7632, R28 ;  /* 0x00007632141c7816 */ /* 0x000fe2000000001c */
[----:B------:R1:W-:Y:S01]  /*3370*/  STG.E.U16 desc[UR10][R6.64], R25 ;  /* 0x0000001906007986 */ /* 0x0003e2000c10150a */
[----:B------:R-:W-:Y:S02]  /*3380*/  LEA R16, P6, R17, R16, 0x1 ;  /* 0x0000001011107211 */ /* 0x000fe400078c08ff */
[-C--:B------:R-:W-:Y:S01]  /*3390*/  LEA.HI.X.SX32 R13, R13, R26.reuse, 0x1, P4 ;  /* 0x0000001a0d0d7211 */ /* 0x080fe200020f0eff */
[----:B------:R2:W-:Y:S01]  /*33a0*/  STG.E.U16 desc[UR10][R10.64], R28 ;  /* 0x0000001c0a007986 */ /* 0x0005e2000c10150a */
[----:B------:R-:W-:-:S02]  /*33b0*/  LEA.HI.X.SX32 R15, R15, R26, 0x1, P5 ;  /* 0x0000001a0f0f7211 */ /* 0x000fc400028f0eff */
[-C--:B------:R-:W-:Y:S01]  /*33c0*/  LEA.HI.X.SX32 R17, R17, R26.reuse, 0x1, P6 ;  /* 0x0000001a11117211 */ /* 0x080fe200030f0eff */
[----:B------:R3:W-:Y:S01]  /*33d0*/  STG.E.U16 desc[UR10][R12.64], R23 ;  /* 0x000000170c007986 */ /* 0x0007e2000c10150a */
[----:B------:R-:W-:Y:S01]  /*33e0*/  LEA.HI.X.SX32 R19, R19, R26, 0x1, P3 ;  /* 0x0000001a13137211 */ /* 0x000fe200018f0eff */
[----:B0-----:R-:W-:Y:S01]  /*33f0*/  FFMA R4, R0, 0.69314718246459960938, R9 ;  /* 0x3f31721800047823 */ /* 0x001fe20000000009 */
[----:B------:R-:W-:Y:S01]  /*3400*/  FSEL R3, R8, -INF , P2 ;  /* 0xff80000008037808 */ /* 0x000fe20001000000 */
[----:B------:R3:W-:Y:S01]  /*3410*/  STG.E.U16 desc[UR10][R14.64], R21 ;  /* 0x000000150e007986 */ /* 0x0007e2000c10150a */
[----:B-1----:R-:W-:Y:S01]  /*3420*/  PRMT R7, R23, 0x7632, R7 ;  /* 0x0000763217077816 */ /* 0x002fe20000000007 */
[----:B------:R-:W0:Y:S01]  /*3430*/  LDC.64 R26, c[0x0][0x3a0] ;  /* 0x0000e800ff1a7b82 */ /* 0x000e220000000a00 */
[----:B------:R-:W-:Y:S01]  /*3440*/  LOP3.LUT R0, R29, 0x78, RZ, 0xc0, !PT ;  /* 0x000000781d007812 */ /* 0x000fe200078ec0ff */
[----:B------:R-:W-:Y:S01]  /*3450*/  FFMA R5, R3, 0.69314718246459960938, R42 ;  /* 0x3f31721803057823 */ /* 0x000fe2000000002a */
[----:B--2---:R-:W-:Y:S01]  /*3460*/  PRMT R11, R21, 0x7632, R11 ;  /* 0x00007632150b7816 */ /* 0x004fe2000000000b */
[----:B------:R3:W-:Y:S01]  /*3470*/  STG.E.U16 desc[UR10][R16.64], R7 ;  /* 0x0000000710007986 */ /* 0x0007e2000c10150a */
[C---:B------:R-:W-:Y:S01]  /*3480*/  SHF.L.U32 R3, R162.reuse, 0x2, RZ ;  /* 0x00000002a2037819 */ /* 0x040fe200000006ff */
[----:B------:R-:W-:-:S02]  /*3490*/  IMAD.HI R162, R162, 0x4, RZ ;  /* 0x00000004a2a27827 */ /* 0x000fc400078e02ff */
[----:B------:R3:W-:Y:S01]  /*34a0*/  STG.E.U16 desc[UR10][R18.64], R11 ;  /* 0x0000000b12007986 */ /* 0x0007e2000c10150a */
[----:B------:R-:W-:Y:S01]  /*34b0*/  BAR.SYNC.DEFER_BLOCKING 0x0 ;  /* 0x0000000000007b1d */ /* 0x000fe20000010000 */
[----:B0-----:R-:W-:-:S04]  /*34c0*/  IADD3 R2, P0, P2, R3, UR7, R26 ;  /* 0x0000000703027c10 */ /* 0x001fc8000fa1e01a */
[----:B------:R-:W-:Y:S01]  /*34d0*/  IADD3.X R3, PT, PT, R162, UR5, R27, P0, P2 ;  /* 0x00000005a2037c10 */ /* 0x000fe200087e441b */
[----:B------:R3:W-:Y:S02]  /*34e0*/  STS.64 [R0+UR6], R4 ;  /* 0x0000000400007988 */ /* 0x0007e40008000a06 */
[----:B------:R-:W-:Y:S06]  /*34f0*/  BAR.SYNC.DEFER_BLOCKING 0x0 ;  /* 0x0000000000007b1d */ /* 0x000fec0000010000 */
[----:B------:R-:W-:Y:S05]  /*3500*/  @P1 EXIT ;  /* 0x000000000000194d */ /* 0x000fea0003800000 */
[----:B---3--:R-:W0:Y:S04]  /*3510*/  LDS R5, [R24] ;  /* 0x0000000018057984 */ /* 0x008e280000000800 */
[----:B0-----:R-:W-:Y:S01]  /*3520*/  STG.E desc[UR10][R2.64], R5 ;  /* 0x0000000502007986 */ /* 0x001fe2000c10190a */
[----:B------:R-:W-:Y:S05]  /*3530*/  EXIT ;  /* 0x000000000000794d */ /* 0x000fea0003800000 */
.L_x_2:
[----:B------:R-:W-:-:S00]  /*3540*/  BRA `(.L_x_2) ;  /* 0xfffffffc00fc7947 */ /* 0x000fc0000383ffff */
[----:B------:R-:W-:-:S00]  /*3550*/  NOP ;  /* 0x0000000000007918 */ /* 0x000fc00000000000 */
        /* <DEDUP_REMOVED lines=10> */
.L_x_3:


//--------------------- .nv.global.init           --------------------------
	.section	.nv.global.init,"aw",@progbits
.nv.global.init:
	.type		_$_str,@object
	.size		_$_str,(.L_0 - _$_str)
_$_str:
        /*0000*/ 	.byte	0x5f, 0x5f, 0x43, 0x55, 0x44, 0x41, 0x5f, 0x46, 0x54, 0x5a, 0x00
.L_0:


//--------------------- .nv.shared.attn_fwd       --------------------------
	.section	.nv.shared.attn_fwd,"aw",@nobits
	.sectionflags	@""
	.align	16
	.zero		1024


//--------------------- .nv.shared.reserved.0     --------------------------
	.section	.nv.shared.reserved.0,"aw",@nobits
	.weak		__nv_reservedSMEM_offset_0_alias
	.size		__nv_reservedSMEM_offset_0_alias, 0, 64
	.other		__nv_reservedSMEM_offset_0_alias,@"STO_CUDA_RESERVED_SHARED STV_DEFAULT"
__nv_reservedSMEM_offset_0_alias:
	.zero		0
	.zero		64


//--------------------- .nv.constant0.attn_fwd    --------------------------
	.section	.nv.constant0.attn_fwd,"a",@progbits
	.sectionflags	@""
	.align	4
.nv.constant0.attn_fwd:
	.zero		1032


//--------------------- SYMBOLS --------------------------

	.type		.nv.reservedSmem.offset0,@object
	.size		.nv.reservedSmem.offset0,0x4
	.type		.nv.reservedSmem.cap,@object
	.size		.nv.reservedSmem.cap,0x4
